// auto-generated by cutlass_sweep.gemm — config: {"arch": "sm_90", "cluster_m": 1, "cluster_n": 1, "dtype": "bf16", "dtype_b": "bf16", "layout": "nt", "stages": 0, "tile_k": 64, "tile_m": 128, "tile_n": 48}
#include "cutlass/cutlass.h"
#include "cutlass/gemm/collective/collective_builder.hpp"
#include "cutlass/gemm/device/gemm_universal_adapter.h"
#include "cutlass/gemm/kernel/gemm_universal.hpp"
#include "cutlass/epilogue/collective/collective_builder.hpp"

using ElemA = cutlass::bfloat16_t;
using ElemB = cutlass::bfloat16_t;
using ElemCD = cutlass::bfloat16_t;
using Acc  = float;
using TileShape    = cute::Shape<cute::_128, cute::_48, cute::_64>;
using ClusterShape = cute::Shape<cute::_1, cute::_1, cute::_1>;

using CollectiveEpilogue = typename cutlass::epilogue::collective::CollectiveBuilder<
    cutlass::arch::Sm90, cutlass::arch::OpClassTensorOp,
    TileShape, ClusterShape,
    cutlass::epilogue::collective::EpilogueTileAuto,
    Acc, Acc,
    ElemCD, cutlass::layout::RowMajor, 128 / cutlass::sizeof_bits<ElemCD>::value,
    ElemCD, cutlass::layout::RowMajor, 128 / cutlass::sizeof_bits<ElemCD>::value,
    cutlass::epilogue::collective::EpilogueScheduleAuto
  >::CollectiveOp;

using CollectiveMainloop = typename cutlass::gemm::collective::CollectiveBuilder<
    cutlass::arch::Sm90, cutlass::arch::OpClassTensorOp,
    ElemA, cutlass::layout::RowMajor, 128 / cutlass::sizeof_bits<ElemA>::value,
    ElemB, cutlass::layout::ColumnMajor, 128 / cutlass::sizeof_bits<ElemB>::value,
    Acc,
    TileShape, ClusterShape,
    cutlass::gemm::collective::StageCountAutoCarveout<static_cast<int>(sizeof(typename CollectiveEpilogue::SharedStorage))>,
    cutlass::gemm::collective::KernelScheduleAuto
  >::CollectiveOp;

using GemmKernel = cutlass::gemm::kernel::GemmUniversal<
    cute::Shape<int,int,int,int>,
    CollectiveMainloop,
    CollectiveEpilogue
>;
using Gemm = cutlass::gemm::device::GemmUniversalAdapter<GemmKernel>;

// Force the device kernel symbol into the cubin without needing a host main.
auto* _anchor = &cutlass::device_kernel<GemmKernel>;


// ===== COMPILED SASS (sm_90a) =====

	.target	sm_90a

	.elftype	@"ET_EXEC"


//--------------------- .note.nv.tkinfo           --------------------------
	.section	.note.nv.tkinfo,"",@"SHT_NOTE"
	.sectionflags	@"SHF_NOTE_NV_TKINFO"
	.tkinfo
        /*0018*/ 	.word	0x00000002
        /*0030*/ 	.string	""
        /*0030*/ 	.string	"ptxas"
        /*0030*/ 	.string	"Cuda compilation tools, release 13.0, V13.0.88"
        /*0030*/ 	.string	"Build cuda_13.0.r13.0/compiler.36424714_0"
        /*0030*/ 	.string	"-arch sm_90a -m 64 "



//--------------------- .note.nv.cuinfo           --------------------------
	.section	.note.nv.cuinfo,"",@"SHT_NOTE"
	.sectionflags	@"SHF_NOTE_NV_CUINFO"
        /*0018*/ 	.short	0x0002
        /*001a*/ 	.short	0x005a
        /*001c*/ 	.short	0x0082
	.zero		2


//--------------------- .nv.info                  --------------------------
	.section	.nv.info,"",@"SHT_CUDA_INFO"
	.align	4


	//----- nvinfo : EIATTR_REGCOUNT
	.align		4
        /*0000*/ 	.byte	0x04, 0x2f
        /*0002*/ 	.short	(.L_15 - .L_14)
	.align		4
.L_14:
        /*0004*/ 	.word	index@(_ZN7cutlass13device_kernelINS_4gemm6kernel13GemmUniversalIN4cute5tupleIJiiiiEEENS1_10collective13CollectiveMmaINS1_34MainloopSm90TmaGmmaWarpSpecializedILi10ENS5_IJNS4_1CILi1EEESB_SB_EEENS1_35KernelTmaWarpSpecializedCooperativeEEENS5_IJNSA_ILi128EEENSA_ILi48EEENSA_ILi64EEEEEENS_10bfloat16_tENS5_IJlSB_lEEESJ_SK_NS4_8TiledMMAINS4_8MMA_AtomIJNS4_4SM904GMMA27MMA_64x16x16_F32BF16BF16_SSILNSO_5MajorE0ELSQ_0ELNSO_7ScaleInE1ELSR_1EEEEEENS4_6LayoutINS5_IJNSA_ILi2EEESB_SB_EEENS5_IJSB_NSA_ILi0EEESX_EEEEENS5_IJNS4_10UnderscoreES10_S10_EEEEENS4_13SM90_TMA_LOADENS4_14ComposedLayoutINS4_7SwizzleILi3ELi4ELi3EEENS4_18smem_ptr_flag_bitsILi16EEENSU_INS5_IJNSA_ILi8EEESH_EEENS5_IJSH_SB_EEEEEEEvNS4_8identityES13_S1D_vS1E_EENS_8epilogue10collective6detail29Sm90TmaWarpSpecializedAdapterINS1H_15DefaultEpilogueISJ_SK_SK_NS1G_6thread17LinearCombinationISJ_Li1EffLNS1L_9ScaleType4KindE0ELNS_15FloatRoundStyleE2ESJ_EENS1_15EpilogueDefaultEEEEEvvEEEEvNT_6ParamsE)
        /*0008*/ 	.word	0x000000a8


	//----- nvinfo : EIATTR_FRAME_SIZE
	.align		4
.L_15:
        /*000c*/ 	.byte	0x04, 0x11
        /*000e*/ 	.short	(.L_17 - .L_16)
	.align		4
.L_16:
        /*0010*/ 	.word	index@(_ZN7cutlass13device_kernelINS_4gemm6kernel13GemmUniversalIN4cute5tupleIJiiiiEEENS1_10collective13CollectiveMmaINS1_34MainloopSm90TmaGmmaWarpSpecializedILi10ENS5_IJNS4_1CILi1EEESB_SB_EEENS1_35KernelTmaWarpSpecializedCooperativeEEENS5_IJNSA_ILi128EEENSA_ILi48EEENSA_ILi64EEEEEENS_10bfloat16_tENS5_IJlSB_lEEESJ_SK_NS4_8TiledMMAINS4_8MMA_AtomIJNS4_4SM904GMMA27MMA_64x16x16_F32BF16BF16_SSILNSO_5MajorE0ELSQ_0ELNSO_7ScaleInE1ELSR_1EEEEEENS4_6LayoutINS5_IJNSA_ILi2EEESB_SB_EEENS5_IJSB_NSA_ILi0EEESX_EEEEENS5_IJNS4_10UnderscoreES10_S10_EEEEENS4_13SM90_TMA_LOADENS4_14ComposedLayoutINS4_7SwizzleILi3ELi4ELi3EEENS4_18smem_ptr_flag_bitsILi16EEENSU_INS5_IJNSA_ILi8EEESH_EEENS5_IJSH_SB_EEEEEEEvNS4_8identityES13_S1D_vS1E_EENS_8epilogue10collective6detail29Sm90TmaWarpSpecializedAdapterINS1H_15DefaultEpilogueISJ_SK_SK_NS1G_6thread17LinearCombinationISJ_Li1EffLNS1L_9ScaleType4KindE0ELNS_15FloatRoundStyleE2ESJ_EENS1_15EpilogueDefaultEEEEEvvEEEEvNT_6ParamsE)
        /*0014*/ 	.word	0x00000000


	//----- nvinfo : EIATTR_MIN_STACK_SIZE
	.align		4
.L_17:
        /*0018*/ 	.byte	0x04, 0x12
        /*001a*/ 	.short	(.L_19 - .L_18)
	.align		4
.L_18:
        /*001c*/ 	.word	index@(_ZN7cutlass13device_kernelINS_4gemm6kernel13GemmUniversalIN4cute5tupleIJiiiiEEENS1_10collective13CollectiveMmaINS1_34MainloopSm90TmaGmmaWarpSpecializedILi10ENS5_IJNS4_1CILi1EEESB_SB_EEENS1_35KernelTmaWarpSpecializedCooperativeEEENS5_IJNSA_ILi128EEENSA_ILi48EEENSA_ILi64EEEEEENS_10bfloat16_tENS5_IJlSB_lEEESJ_SK_NS4_8TiledMMAINS4_8MMA_AtomIJNS4_4SM904GMMA27MMA_64x16x16_F32BF16BF16_SSILNSO_5MajorE0ELSQ_0ELNSO_7ScaleInE1ELSR_1EEEEEENS4_6LayoutINS5_IJNSA_ILi2EEESB_SB_EEENS5_IJSB_NSA_ILi0EEESX_EEEEENS5_IJNS4_10UnderscoreES10_S10_EEEEENS4_13SM90_TMA_LOADENS4_14ComposedLayoutINS4_7SwizzleILi3ELi4ELi3EEENS4_18smem_ptr_flag_bitsILi16EEENSU_INS5_IJNSA_ILi8EEESH_EEENS5_IJSH_SB_EEEEEEEvNS4_8identityES13_S1D_vS1E_EENS_8epilogue10collective6detail29Sm90TmaWarpSpecializedAdapterINS1H_15DefaultEpilogueISJ_SK_SK_NS1G_6thread17LinearCombinationISJ_Li1EffLNS1L_9ScaleType4KindE0ELNS_15FloatRoundStyleE2ESJ_EENS1_15EpilogueDefaultEEEEEvvEEEEvNT_6ParamsE)
        /*0020*/ 	.word	0x00000000
.L_19:


//--------------------- .nv.compat                --------------------------
	.section	.nv.compat,"",@"SHT_CUDA_COMPAT_INFO"
	.align	4
        /*0000*/ 	.byte	0x02, 0x09, 0x01, 0x00, 0x02, 0x02, 0x04, 0x00, 0x02, 0x05, 0x05, 0x00, 0x03, 0x07, 0x01, 0x01
        /*0010*/ 	.byte	0x02, 0x03, 0x01, 0x00, 0x02, 0x06, 0x01, 0x00, 0x04, 0x0b, 0x08, 0x00, 0x00, 0x00, 0x00, 0x00
        /*0020*/ 	.byte	0x00, 0x00, 0x00, 0x00


//--------------------- .nv.info._ZN7cutlass13device_kernelINS_4gemm6kernel13GemmUniversalIN4cute5tupleIJiiiiEEENS1_10collective13CollectiveMmaINS1_34MainloopSm90TmaGmmaWarpSpecializedILi10ENS5_IJNS4_1CILi1EEESB_SB_EEENS1_35KernelTmaWarpSpecializedCooperativeEEENS5_IJNSA_ILi128EEENSA_ILi48EEENSA_ILi64EEEEEENS_10bfloat16_tENS5_IJlSB_lEEESJ_SK_NS4_8TiledMMAINS4_8MMA_AtomIJNS4_4SM904GMMA27MMA_64x16x16_F32BF16BF16_SSILNSO_5MajorE0ELSQ_0ELNSO_7ScaleInE1ELSR_1EEEEEENS4_6LayoutINS5_IJNSA_ILi2EEESB_SB_EEENS5_IJSB_NSA_ILi0EEESX_EEEEENS5_IJNS4_10UnderscoreES10_S10_EEEEENS4_13SM90_TMA_LOADENS4_14ComposedLayoutINS4_7SwizzleILi3ELi4ELi3EEENS4_18smem_ptr_flag_bitsILi16EEENSU_INS5_IJNSA_ILi8EEESH_EEENS5_IJSH_SB_EEEEEEEvNS4_8identityES13_S1D_vS1E_EENS_8epilogue10collective6detail29Sm90TmaWarpSpecializedAdapterINS1H_15DefaultEpilogueISJ_SK_SK_NS1G_6thread17LinearCombinationISJ_Li1EffLNS1L_9ScaleType4KindE0ELNS_15FloatRoundStyleE2ESJ_EENS1_15EpilogueDefaultEEEEEvvEEEEvNT_6ParamsE --------------------------
	.section	.nv.info._ZN7cutlass13device_kernelINS_4gemm6kernel13GemmUniversalIN4cute5tupleIJiiiiEEENS1_10collective13CollectiveMmaINS1_34MainloopSm90TmaGmmaWarpSpecializedILi10ENS5_IJNS4_1CILi1EEESB_SB_EEENS1_35KernelTmaWarpSpecializedCooperativeEEENS5_IJNSA_ILi128EEENSA_ILi48EEENSA_ILi64EEEEEENS_10bfloat16_tENS5_IJlSB_lEEESJ_SK_NS4_8TiledMMAINS4_8MMA_AtomIJNS4_4SM904GMMA27MMA_64x16x16_F32BF16BF16_SSILNSO_5MajorE0ELSQ_0ELNSO_7ScaleInE1ELSR_1EEEEEENS4_6LayoutINS5_IJNSA_ILi2EEESB_SB_EEENS5_IJSB_NSA_ILi0EEESX_EEEEENS5_IJNS4_10UnderscoreES10_S10_EEEEENS4_13SM90_TMA_LOADENS4_14ComposedLayoutINS4_7SwizzleILi3ELi4ELi3EEENS4_18smem_ptr_flag_bitsILi16EEENSU_INS5_IJNSA_ILi8EEESH_EEENS5_IJSH_SB_EEEEEEEvNS4_8identityES13_S1D_vS1E_EENS_8epilogue10collective6detail29Sm90TmaWarpSpecializedAdapterINS1H_15DefaultEpilogueISJ_SK_SK_NS1G_6thread17LinearCombinationISJ_Li1EffLNS1L_9ScaleType4KindE0ELNS_15FloatRoundStyleE2ESJ_EENS1_15EpilogueDefaultEEEEEvvEEEEvNT_6ParamsE,"",@"SHT_CUDA_INFO"
	.sectionflags	@""
	.align	4


	//----- nvinfo : EIATTR_CUDA_API_VERSION
	.align		4
        /*0000*/ 	.byte	0x04, 0x37
        /*0002*/ 	.short	(.L_21 - .L_20)
.L_20:
        /*0004*/ 	.word	0x00000082


	//----- nvinfo : EIATTR_KPARAM_INFO
	.align		4
.L_21:
        /*0008*/ 	.byte	0x04, 0x17
        /*000a*/ 	.short	(.L_23 - .L_22)
.L_22:
        /*000c*/ 	.word	0x00000000
        /*0010*/ 	.short	0x0000
        /*0012*/ 	.short	0x0070
        /*0014*/ 	.byte	0x00, 0xf0, 0x01, 0x10


	//----- nvinfo : EIATTR_SPARSE_MMA_MASK
	.align		4
.L_23:
        /*0018*/ 	.byte	0x03, 0x50
        /*001a*/ 	.short	0x0000


	//----- nvinfo : EIATTR_MAXREG_COUNT
	.align		4
        /*001c*/ 	.byte	0x03, 0x1b
        /*001e*/ 	.short	0x00a8


	//----- nvinfo : EIATTR_NUM_BARRIERS
	.align		4
        /*0020*/ 	.byte	0x02, 0x4c
        /*0022*/ 	.byte	0x01
	.zero		1


	//----- nvinfo : EIATTR_EXTERNS
	.align		4
        /*0024*/ 	.byte	0x04, 0x0f
        /*0026*/ 	.short	(.L_25 - .L_24)


	//   ....[0]....
	.align		4
.L_24:
        /*0028*/ 	.word	index@(__assertfail)


	//----- nvinfo : EIATTR_MERCURY_ISA_VERSION
	.align		4
.L_25:
        /*002c*/ 	.byte	0x03, 0x5f
        /*002e*/ 	.short	0x0101


	//----- nvinfo : EIATTR_INT_WARP_WIDE_INSTR_OFFSETS
	.align		4
        /*0030*/ 	.byte	0x04, 0x31
        /*0032*/ 	.short	(.L_27 - .L_26)


	//   ....[0]....
.L_26:
        /*0034*/ 	.word	0x000004a0


	//   ....[1]....
        /*0038*/ 	.word	0x000004d0


	//   ....[2]....
        /*003c*/ 	.word	0x000005b0


	//----- nvinfo : EIATTR_COOP_GROUP_MASK_REGIDS
	.align		4
.L_27:
        /*0040*/ 	.byte	0x04, 0x29
        /*0042*/ 	.short	(.L_29 - .L_28)


	//   ....[0]....
.L_28:
        /*0044*/ 	.word	0xffffffff


	//   ....[1]....
        /*0048*/ 	.word	0xffffffff


	//   ....[2]....
        /*004c*/ 	.word	0xffffffff


	//   ....[3]....
        /*0050*/ 	.word	0xffffffff


	//   ....[4]....
        /*0054*/ 	.word	0xffffffff


	//----- nvinfo : EIATTR_COOP_GROUP_INSTR_OFFSETS
	.align		4
.L_29:
        /*0058*/ 	.byte	0x04, 0x28
        /*005a*/ 	.short	(.L_31 - .L_30)


	//   ....[0]....
.L_30:
        /*005c*/ 	.word	0x00000060


	//   ....[1]....
        /*0060*/ 	.word	0x00000070


	//   ....[2]....
        /*0064*/ 	.word	0x00000130


	//   ....[3]....
        /*0068*/ 	.word	0x000003b0


	//   ....[4]....
        /*006c*/ 	.word	0x00001060


	//----- nvinfo : EIATTR_REG_RECONFIG
	.align		4
.L_31:
        /*0070*/ 	.byte	0x01, 0x54
	.zero		2


	//----- nvinfo : EIATTR_SYSCALL_OFFSETS
	.align		4
        /*0074*/ 	.byte	0x04, 0x46
        /*0076*/ 	.short	(.L_33 - .L_32)


	//   ....[0]....
.L_32:
        /*0078*/ 	.word	0x00001220


	//----- nvinfo : EIATTR_MBARRIER_INSTR_OFFSETS
	.align		4
.L_33:
        /*007c*/ 	.byte	0x04, 0x39
        /*007e*/ 	.short	(.L_35 - .L_34)


	//   ....[0]....
.L_34:
        /*0080*/ 	.word	0x00000250
        /*0084*/ 	.word	0x000000ff
        /*0088*/ 	.word	0x00000000
        /*008c*/ 	.short	0x0100
        /*008e*/ 	.byte	0x08
	.zero		1


	//   ....[1]....
        /*0090*/ 	.word	0x00000260
        /*0094*/ 	.word	0x000000ff
        /*0098*/ 	.word	0x00000050
        /*009c*/ 	.short	0x0100
        /*009e*/ 	.byte	0x08
	.zero		1


	//   ....[2]....
        /*00a0*/ 	.word	0x00000270
        /*00a4*/ 	.word	0x000000ff
        /*00a8*/ 	.word	0x00000008
        /*00ac*/ 	.short	0x0100
        /*00ae*/ 	.byte	0x08
	.zero		1


	//   ....[3]....
        /*00b0*/ 	.word	0x00000280
        /*00b4*/ 	.word	0x000000ff
        /*00b8*/ 	.word	0x00000058
        /*00bc*/ 	.short	0x0100
        /*00be*/ 	.byte	0x08
	.zero		1


	//   ....[4]....
        /*00c0*/ 	.word	0x00000290
        /*00c4*/ 	.word	0x000000ff
        /*00c8*/ 	.word	0x00000010
        /*00cc*/ 	.short	0x0100
        /*00ce*/ 	.byte	0x08
	.zero		1


	//   ....[5]....
        /*00d0*/ 	.word	0x000002a0
        /*00d4*/ 	.word	0x000000ff
        /*00d8*/ 	.word	0x00000060
        /*00dc*/ 	.short	0x0100
        /*00de*/ 	.byte	0x08
	.zero		1


	//   ....[6]....
        /*00e0*/ 	.word	0x000002b0
        /*00e4*/ 	.word	0x000000ff
        /*00e8*/ 	.word	0x00000018
        /*00ec*/ 	.short	0x0100
        /*00ee*/ 	.byte	0x08
	.zero		1


	//   ....[7]....
        /*00f0*/ 	.word	0x000002c0
        /*00f4*/ 	.word	0x000000ff
        /*00f8*/ 	.word	0x00000068
        /*00fc*/ 	.short	0x0100
        /*00fe*/ 	.byte	0x08
	.zero		1


	//   ....[8]....
        /*0100*/ 	.word	0x000002d0
        /*0104*/ 	.word	0x000000ff
        /*0108*/ 	.word	0x00000020
        /*010c*/ 	.short	0x0100
        /*010e*/ 	.byte	0x08
	.zero		1


	//   ....[9]....
        /*0110*/ 	.word	0x000002e0
        /*0114*/ 	.word	0x000000ff
        /*0118*/ 	.word	0x00000070
        /*011c*/ 	.short	0x0100
        /*011e*/ 	.byte	0x08
	.zero		1


	//   ....[10]....
        /*0120*/ 	.word	0x000002f0
        /*0124*/ 	.word	0x000000ff
        /*0128*/ 	.word	0x00000028
        /*012c*/ 	.short	0x0100
        /*012e*/ 	.byte	0x08
	.zero		1


	//   ....[11]....
        /*0130*/ 	.word	0x00000300
        /*0134*/ 	.word	0x000000ff
        /*0138*/ 	.word	0x00000078
        /*013c*/ 	.short	0x0100
        /*013e*/ 	.byte	0x08
	.zero		1


	//   ....[12]....
        /*0140*/ 	.word	0x00000310
        /*0144*/ 	.word	0x000000ff
        /*0148*/ 	.word	0x00000030
        /*014c*/ 	.short	0x0100
        /*014e*/ 	.byte	0x08
	.zero		1


	//   ....[13]....
        /*0150*/ 	.word	0x00000320
        /*0154*/ 	.word	0x000000ff
        /*0158*/ 	.word	0x00000080
        /*015c*/ 	.short	0x0100
        /*015e*/ 	.byte	0x08
	.zero		1


	//   ....[14]....
        /*0160*/ 	.word	0x00000330
        /*0164*/ 	.word	0x000000ff
        /*0168*/ 	.word	0x00000038
        /*016c*/ 	.short	0x0100
        /*016e*/ 	.byte	0x08
	.zero		1


	//   ....[15]....
        /*0170*/ 	.word	0x00000340
        /*0174*/ 	.word	0x000000ff
        /*0178*/ 	.word	0x00000088
        /*017c*/ 	.short	0x0100
        /*017e*/ 	.byte	0x08
	.zero		1


	//   ....[16]....
        /*0180*/ 	.word	0x00000350
        /*0184*/ 	.word	0x000000ff
        /*0188*/ 	.word	0x00000040
        /*018c*/ 	.short	0x0100
        /*018e*/ 	.byte	0x08
	.zero		1


	//   ....[17]....
        /*0190*/ 	.word	0x00000360
        /*0194*/ 	.word	0x000000ff
        /*0198*/ 	.word	0x00000090
        /*019c*/ 	.short	0x0100
        /*019e*/ 	.byte	0x08
	.zero		1


	//   ....[18]....
        /*01a0*/ 	.word	0x00000370
        /*01a4*/ 	.word	0x000000ff
        /*01a8*/ 	.word	0x00000048
        /*01ac*/ 	.short	0x0100
        /*01ae*/ 	.byte	0x08
	.zero		1


	//   ....[19]....
        /*01b0*/ 	.word	0x00000380
        /*01b4*/ 	.word	0x000000ff
        /*01b8*/ 	.word	0x00000098
        /*01bc*/ 	.short	0x0100
        /*01be*/ 	.byte	0x08
	.zero		1


	//   ....[20]....
        /*01c0*/ 	.word	0x00000620
        /*01c4*/ 	.word	0x000000ff
        /*01c8*/ 	.word	0x000000b0
        /*01cc*/ 	.short	0x0100
        /*01ce*/ 	.byte	0x06
	.zero		1


	//   ....[21]....
        /*01d0*/ 	.word	0x00000680
        /*01d4*/ 	.word	0x000000ff
        /*01d8*/ 	.word	0x000000b8
        /*01dc*/ 	.short	0x0100
        /*01de*/ 	.byte	0x06
	.zero		1


	//   ....[22]....
        /*01e0*/ 	.word	0x000012a0
        /*01e4*/ 	.word	0x00000003
        /*01e8*/ 	.word	0x00000000
        /*01ec*/ 	.short	0x010a
        /*01ee*/ 	.byte	0x3f
	.zero		1


	//   ....[23]....
        /*01f0*/ 	.word	0x000012e0
        /*01f4*/ 	.word	0x00000003
        /*01f8*/ 	.word	0x00000000
        /*01fc*/ 	.short	0x010a
        /*01fe*/ 	.byte	0x3f
	.zero		1


	//   ....[24]....
        /*0200*/ 	.word	0x00001980
        /*0204*/ 	.word	0x000000ff
        /*0208*/ 	.word	0x00000000
        /*020c*/ 	.short	0x010a
        /*020e*/ 	.byte	0x09
	.zero		1


	//   ....[25]....
        /*0210*/ 	.word	0x000019c0
        /*0214*/ 	.word	0x000000ff
        /*0218*/ 	.word	0x00000000
        /*021c*/ 	.short	0x010a
        /*021e*/ 	.byte	0x09
	.zero		1


	//   ....[26]....
        /*0220*/ 	.word	0x00001f20
        /*0224*/ 	.word	0x000000ff
        /*0228*/ 	.word	0x00000000
        /*022c*/ 	.short	0x0101
        /*022e*/ 	.byte	0x08
	.zero		1


	//   ....[27]....
        /*0230*/ 	.word	0x00002120
        /*0234*/ 	.word	0x000000ff
        /*0238*/ 	.word	0x00000000
        /*023c*/ 	.short	0x0101
        /*023e*/ 	.byte	0x06
	.zero		1


	//   ....[28]....
        /*0240*/ 	.word	0x00004e20
        /*0244*/ 	.word	0x0000000e
        /*0248*/ 	.word	0x00000050
        /*024c*/ 	.short	0x010a
        /*024e*/ 	.byte	0x3f
	.zero		1


	//   ....[29]....
        /*0250*/ 	.word	0x000051a0
        /*0254*/ 	.word	0x00000006
        /*0258*/ 	.word	0x000000b8
        /*025c*/ 	.short	0x0101
        /*025e*/ 	.byte	0x3f
	.zero		1


	//   ....[30]....
        /*0260*/ 	.word	0x000058d0
        /*0264*/ 	.word	0x00000007
        /*0268*/ 	.word	0x00000000
        /*026c*/ 	.short	0x010a
        /*026e*/ 	.byte	0x3f
	.zero		1


	//   ....[31]....
        /*0270*/ 	.word	0x00005950
        /*0274*/ 	.word	0x00000009
        /*0278*/ 	.word	0x00000000
        /*027c*/ 	.short	0x010a
        /*027e*/ 	.byte	0x3f
	.zero		1


	//   ....[32]....
        /*0280*/ 	.word	0x000059e0
        /*0284*/ 	.word	0x00000006
        /*0288*/ 	.word	0x00000000
        /*028c*/ 	.short	0x010a
        /*028e*/ 	.byte	0x3f
	.zero		1


	//   ....[33]....
        /*0290*/ 	.word	0x00005a70
        /*0294*/ 	.word	0x00000009
        /*0298*/ 	.word	0x00000000
        /*029c*/ 	.short	0x010a
        /*029e*/ 	.byte	0x3f
	.zero		1


	//   ....[34]....
        /*02a0*/ 	.word	0x00005b00
        /*02a4*/ 	.word	0x00000006
        /*02a8*/ 	.word	0x00000000
        /*02ac*/ 	.short	0x010a
        /*02ae*/ 	.byte	0x3f
	.zero		1


	//   ....[35]....
        /*02b0*/ 	.word	0x00005b90
        /*02b4*/ 	.word	0x00000009
        /*02b8*/ 	.word	0x00000000
        /*02bc*/ 	.short	0x010a
        /*02be*/ 	.byte	0x3f
	.zero		1


	//   ....[36]....
        /*02c0*/ 	.word	0x00005c20
        /*02c4*/ 	.word	0x00000006
        /*02c8*/ 	.word	0x00000000
        /*02cc*/ 	.short	0x010a
        /*02ce*/ 	.byte	0x3f
	.zero		1


	//   ....[37]....
        /*02d0*/ 	.word	0x00005cb0
        /*02d4*/ 	.word	0x00000009
        /*02d8*/ 	.word	0x00000000
        /*02dc*/ 	.short	0x010a
        /*02de*/ 	.byte	0x3f
	.zero		1


	//   ....[38]....
        /*02e0*/ 	.word	0x00005d40
        /*02e4*/ 	.word	0x00000006
        /*02e8*/ 	.word	0x00000000
        /*02ec*/ 	.short	0x010a
        /*02ee*/ 	.byte	0x3f
	.zero		1


	//   ....[39]....
        /*02f0*/ 	.word	0x00005dd0
        /*02f4*/ 	.word	0x00000003
        /*02f8*/ 	.word	0x00000000
        /*02fc*/ 	.short	0x010a
        /*02fe*/ 	.byte	0x3f
	.zero		1


	//   ....[40]....
        /*0300*/ 	.word	0x00005e30
        /*0304*/ 	.word	0x00000003
        /*0308*/ 	.word	0x00000000
        /*030c*/ 	.short	0x010a
        /*030e*/ 	.byte	0x3f
	.zero		1


	//   ....[41]....
        /*0310*/ 	.word	0x00005e90
        /*0314*/ 	.word	0x00000004
        /*0318*/ 	.word	0x00000000
        /*031c*/ 	.short	0x010a
        /*031e*/ 	.byte	0x3f
	.zero		1


	//   ....[42]....
        /*0320*/ 	.word	0x00005f60
        /*0324*/ 	.word	0x0000000e
        /*0328*/ 	.word	0x00000050
        /*032c*/ 	.short	0x010a
        /*032e*/ 	.byte	0x3f
	.zero		1


	//   ....[43]....
        /*0330*/ 	.word	0x00006030
        /*0334*/ 	.word	0x00000007
        /*0338*/ 	.word	0x00000000
        /*033c*/ 	.short	0x010a
        /*033e*/ 	.byte	0x3f
	.zero		1


	//   ....[44]....
        /*0340*/ 	.word	0x00006080
        /*0344*/ 	.word	0x00000009
        /*0348*/ 	.word	0x00000000
        /*034c*/ 	.short	0x010a
        /*034e*/ 	.byte	0x3f
	.zero		1


	//   ....[45]....
        /*0350*/ 	.word	0x000060d0
        /*0354*/ 	.word	0x00000006
        /*0358*/ 	.word	0x00000000
        /*035c*/ 	.short	0x010a
        /*035e*/ 	.byte	0x3f
	.zero		1


	//   ....[46]....
        /*0360*/ 	.word	0x00006120
        /*0364*/ 	.word	0x00000009
        /*0368*/ 	.word	0x00000000
        /*036c*/ 	.short	0x010a
        /*036e*/ 	.byte	0x3f
	.zero		1


	//   ....[47]....
        /*0370*/ 	.word	0x00006170
        /*0374*/ 	.word	0x00000006
        /*0378*/ 	.word	0x00000000
        /*037c*/ 	.short	0x010a
        /*037e*/ 	.byte	0x3f
	.zero		1


	//   ....[48]....
        /*0380*/ 	.word	0x000061c0
        /*0384*/ 	.word	0x00000009
        /*0388*/ 	.word	0x00000000
        /*038c*/ 	.short	0x010a
        /*038e*/ 	.byte	0x3f
	.zero		1


	//   ....[49]....
        /*0390*/ 	.word	0x00006210
        /*0394*/ 	.word	0x00000006
        /*0398*/ 	.word	0x00000000
        /*039c*/ 	.short	0x010a
        /*039e*/ 	.byte	0x3f
	.zero		1


	//   ....[50]....
        /*03a0*/ 	.word	0x00006260
        /*03a4*/ 	.word	0x00000009
        /*03a8*/ 	.word	0x00000000
        /*03ac*/ 	.short	0x010a
        /*03ae*/ 	.byte	0x3f
	.zero		1


	//   ....[51]....
        /*03b0*/ 	.word	0x000062b0
        /*03b4*/ 	.word	0x00000006
        /*03b8*/ 	.word	0x00000000
        /*03bc*/ 	.short	0x010a
        /*03be*/ 	.byte	0x3f
	.zero		1


	//----- nvinfo : EIATTR_NUM_MBARRIERS
	.align		4
.L_35:
        /*03c0*/ 	.byte	0x03, 0x38
        /*03c2*/ 	.short	0x0016


	//----- nvinfo : EIATTR_EXIT_INSTR_OFFSETS
	.align		4
        /*03c4*/ 	.byte	0x04, 0x1c
        /*03c6*/ 	.short	(.L_37 - .L_36)


	//   ....[0]....
.L_36:
        /*03c8*/ 	.word	0x000006d0


	//   ....[1]....
        /*03cc*/ 	.word	0x00000f90


	//   ....[2]....
        /*03d0*/ 	.word	0x00004490


	//   ....[3]....
        /*03d4*/ 	.word	0x00004ac0


	//   ....[4]....
        /*03d8*/ 	.word	0x00005e20


	//----- nvinfo : EIATTR_MAX_THREADS
	.align		4
.L_37:
        /*03dc*/ 	.byte	0x04, 0x05
        /*03de*/ 	.short	(.L_39 - .L_38)
.L_38:
        /*03e0*/ 	.word	0x00000180
        /*03e4*/ 	.word	0x00000001
        /*03e8*/ 	.word	0x00000001


	//----- nvinfo : EIATTR_CRS_STACK_SIZE
	.align		4
.L_39:
        /*03ec*/ 	.byte	0x04, 0x1e
        /*03ee*/ 	.short	(.L_41 - .L_40)
.L_40:
        /*03f0*/ 	.word	0x00000000


	//----- nvinfo : EIATTR_CBANK_PARAM_SIZE
	.align		4
.L_41:
        /*03f4*/ 	.byte	0x03, 0x19
        /*03f6*/ 	.short	0x0470


	//----- nvinfo : EIATTR_PARAM_CBANK
	.align		4
        /*03f8*/ 	.byte	0x04, 0x0a
        /*03fa*/ 	.short	(.L_43 - .L_42)
	.align		4
.L_42:
        /*03fc*/ 	.word	index@(.nv.constant0._ZN7cutlass13device_kernelINS_4gemm6kernel13GemmUniversalIN4cute5tupleIJiiiiEEENS1_10collective13CollectiveMmaINS1_34MainloopSm90TmaGmmaWarpSpecializedILi10ENS5_IJNS4_1CILi1EEESB_SB_EEENS1_35KernelTmaWarpSpecializedCooperativeEEENS5_IJNSA_ILi128EEENSA_ILi48EEENSA_ILi64EEEEEENS_10bfloat16_tENS5_IJlSB_lEEESJ_SK_NS4_8TiledMMAINS4_8MMA_AtomIJNS4_4SM904GMMA27MMA_64x16x16_F32BF16BF16_SSILNSO_5MajorE0ELSQ_0ELNSO_7ScaleInE1ELSR_1EEEEEENS4_6LayoutINS5_IJNSA_ILi2EEESB_SB_EEENS5_IJSB_NSA_ILi0EEESX_EEEEENS5_IJNS4_10UnderscoreES10_S10_EEEEENS4_13SM90_TMA_LOADENS4_14ComposedLayoutINS4_7SwizzleILi3ELi4ELi3EEENS4_18smem_ptr_flag_bitsILi16EEENSU_INS5_IJNSA_ILi8EEESH_EEENS5_IJSH_SB_EEEEEEEvNS4_8identityES13_S1D_vS1E_EENS_8epilogue10collective6detail29Sm90TmaWarpSpecializedAdapterINS1H_15DefaultEpilogueISJ_SK_SK_NS1G_6thread17LinearCombinationISJ_Li1EffLNS1L_9ScaleType4KindE0ELNS_15FloatRoundStyleE2ESJ_EENS1_15EpilogueDefaultEEEEEvvEEEEvNT_6ParamsE)
        /*0400*/ 	.short	0x0210
        /*0402*/ 	.short	0x0470


	//----- nvinfo : EIATTR_SW_WAR
	.align		4
.L_43:
        /*0404*/ 	.byte	0x04, 0x36
        /*0406*/ 	.short	(.L_45 - .L_44)
.L_44:
        /*0408*/ 	.word	0x00000008
.L_45:


//--------------------- .nv.callgraph             --------------------------
	.section	.nv.callgraph,"",@"SHT_CUDA_CALLGRAPH"
	.align	4
	.sectionentsize	8
	.align		4
        /*0000*/ 	.word	0x00000000
	.align		4
        /*0004*/ 	.word	0xffffffff
	.align		4
        /*0008*/ 	.word	index@(_ZN7cutlass13device_kernelINS_4gemm6kernel13GemmUniversalIN4cute5tupleIJiiiiEEENS1_10collective13CollectiveMmaINS1_34MainloopSm90TmaGmmaWarpSpecializedILi10ENS5_IJNS4_1CILi1EEESB_SB_EEENS1_35KernelTmaWarpSpecializedCooperativeEEENS5_IJNSA_ILi128EEENSA_ILi48EEENSA_ILi64EEEEEENS_10bfloat16_tENS5_IJlSB_lEEESJ_SK_NS4_8TiledMMAINS4_8MMA_AtomIJNS4_4SM904GMMA27MMA_64x16x16_F32BF16BF16_SSILNSO_5MajorE0ELSQ_0ELNSO_7ScaleInE1ELSR_1EEEEEENS4_6LayoutINS5_IJNSA_ILi2EEESB_SB_EEENS5_IJSB_NSA_ILi0EEESX_EEEEENS5_IJNS4_10UnderscoreES10_S10_EEEEENS4_13SM90_TMA_LOADENS4_14ComposedLayoutINS4_7SwizzleILi3ELi4ELi3EEENS4_18smem_ptr_flag_bitsILi16EEENSU_INS5_IJNSA_ILi8EEESH_EEENS5_IJSH_SB_EEEEEEEvNS4_8identityES13_S1D_vS1E_EENS_8epilogue10collective6detail29Sm90TmaWarpSpecializedAdapterINS1H_15DefaultEpilogueISJ_SK_SK_NS1G_6thread17LinearCombinationISJ_Li1EffLNS1L_9ScaleType4KindE0ELNS_15FloatRoundStyleE2ESJ_EENS1_15EpilogueDefaultEEEEEvvEEEEvNT_6ParamsE)
	.align		4
        /*000c*/ 	.word	index@(__assertfail)
	.align		4
        /*0010*/ 	.word	0x00000000
	.align		4
        /*0014*/ 	.word	0xfffffffe
	.align		4
        /*0018*/ 	.word	0x00000000
	.align		4
        /*001c*/ 	.word	0xfffffffd
	.align		4
        /*0020*/ 	.word	0x00000000
	.align		4
        /*0024*/ 	.word	0xfffffffc


//--------------------- .nv.constant4             --------------------------
	.section	.nv.constant4,"a",@progbits
	.align	8
	.align		8
.nv.constant4:
        /*0000*/ 	.dword	__assertfail
	.align		8
        /*0008*/ 	.dword	__unnamed_1
	.align		8
        /*0010*/ 	.dword	_ZN39_INTERNAL_041553f0_4_k_cu_d3505706_75194cuda3std3__45__cpo5beginE
	.align		8
        /*0018*/ 	.dword	_ZN39_INTERNAL_041553f0_4_k_cu_d3505706_75194cuda3std3__45__cpo3endE
	.align		8
        /*0020*/ 	.dword	_ZN39_INTERNAL_041553f0_4_k_cu_d3505706_75194cuda3std3__45__cpo6cbeginE
	.align		8
        /*0028*/ 	.dword	_ZN39_INTERNAL_041553f0_4_k_cu_d3505706_75194cuda3std3__45__cpo4cendE
	.align		8
        /*0030*/ 	.dword	_ZN39_INTERNAL_041553f0_4_k_cu_d3505706_75194cuda3std3__441_GLOBAL__N__041553f0_4_k_cu_d3505706_75196ignoreE
	.align		8
        /*0038*/ 	.dword	_ZN39_INTERNAL_041553f0_4_k_cu_d3505706_75194cuda3std3__419piecewise_constructE
	.align		8
        /*0040*/ 	.dword	_ZN39_INTERNAL_041553f0_4_k_cu_d3505706_75194cuda3std3__48in_placeE
	.align		8
        /*0048*/ 	.dword	_ZN39_INTERNAL_041553f0_4_k_cu_d3505706_75194cuda3std6ranges3__45__cpo4swapE
	.align		8
        /*0050*/ 	.dword	_ZN39_INTERNAL_041553f0_4_k_cu_d3505706_75194cuda3std6ranges3__45__cpo9iter_moveE
	.align		8
        /*0058*/ 	.dword	_ZN39_INTERNAL_041553f0_4_k_cu_d3505706_75194cute7productE
	.align		8
        /*0060*/ 	.dword	_ZN39_INTERNAL_041553f0_4_k_cu_d3505706_75194cute1_E
	.align		8
        /*0068*/ 	.dword	$str$22
	.align		8
        /*0070*/ 	.dword	$str$23


//--------------------- .text._ZN7cutlass13device_kernelINS_4gemm6kernel13GemmUniversalIN4cute5tupleIJiiiiEEENS1_10collective13CollectiveMmaINS1_34MainloopSm90TmaGmmaWarpSpecializedILi10ENS5_IJNS4_1CILi1EEESB_SB_EEENS1_35KernelTmaWarpSpecializedCooperativeEEENS5_IJNSA_ILi128EEENSA_ILi48EEENSA_ILi64EEEEEENS_10bfloat16_tENS5_IJlSB_lEEESJ_SK_NS4_8TiledMMAINS4_8MMA_AtomIJNS4_4SM904GMMA27MMA_64x16x16_F32BF16BF16_SSILNSO_5MajorE0ELSQ_0ELNSO_7ScaleInE1ELSR_1EEEEEENS4_6LayoutINS5_IJNSA_ILi2EEESB_SB_EEENS5_IJSB_NSA_ILi0EEESX_EEEEENS5_IJNS4_10UnderscoreES10_S10_EEEEENS4_13SM90_TMA_LOADENS4_14ComposedLayoutINS4_7SwizzleILi3ELi4ELi3EEENS4_18smem_ptr_flag_bitsILi16EEENSU_INS5_IJNSA_ILi8EEESH_EEENS5_IJSH_SB_EEEEEEEvNS4_8identityES13_S1D_vS1E_EENS_8epilogue10collective6detail29Sm90TmaWarpSpecializedAdapterINS1H_15DefaultEpilogueISJ_SK_SK_NS1G_6thread17LinearCombinationISJ_Li1EffLNS1L_9ScaleType4KindE0ELNS_15FloatRoundStyleE2ESJ_EENS1_15EpilogueDefaultEEEEEvvEEEEvNT_6ParamsE --------------------------
	.section	.text._ZN7cutlass13device_kernelINS_4gemm6kernel13GemmUniversalIN4cute5tupleIJiiiiEEENS1_10collective13CollectiveMmaINS1_34MainloopSm90TmaGmmaWarpSpecializedILi10ENS5_IJNS4_1CILi1EEESB_SB_EEENS1_35KernelTmaWarpSpecializedCooperativeEEENS5_IJNSA_ILi128EEENSA_ILi48EEENSA_ILi64EEEEEENS_10bfloat16_tENS5_IJlSB_lEEESJ_SK_NS4_8TiledMMAINS4_8MMA_AtomIJNS4_4SM904GMMA27MMA_64x16x16_F32BF16BF16_SSILNSO_5MajorE0ELSQ_0ELNSO_7ScaleInE1ELSR_1EEEEEENS4_6LayoutINS5_IJNSA_ILi2EEESB_SB_EEENS5_IJSB_NSA_ILi0EEESX_EEEEENS5_IJNS4_10UnderscoreES10_S10_EEEEENS4_13SM90_TMA_LOADENS4_14ComposedLayoutINS4_7SwizzleILi3ELi4ELi3EEENS4_18smem_ptr_flag_bitsILi16EEENSU_INS5_IJNSA_ILi8EEESH_EEENS5_IJSH_SB_EEEEEEEvNS4_8identityES13_S1D_vS1E_EENS_8epilogue10collective6detail29Sm90TmaWarpSpecializedAdapterINS1H_15DefaultEpilogueISJ_SK_SK_NS1G_6thread17LinearCombinationISJ_Li1EffLNS1L_9ScaleType4KindE0ELNS_15FloatRoundStyleE2ESJ_EENS1_15EpilogueDefaultEEEEEvvEEEEvNT_6ParamsE,"ax",@progbits
	.align	128
.text._ZN7cutlass13device_kernelINS_4gemm6kernel13GemmUniversalIN4cute5tupleIJiiiiEEENS1_10collective13CollectiveMmaINS1_34MainloopSm90TmaGmmaWarpSpecializedILi10ENS5_IJNS4_1CILi1EEESB_SB_EEENS1_35KernelTmaWarpSpecializedCooperativeEEENS5_IJNSA_ILi128EEENSA_ILi48EEENSA_ILi64EEEEEENS_10bfloat16_tENS5_IJlSB_lEEESJ_SK_NS4_8TiledMMAINS4_8MMA_AtomIJNS4_4SM904GMMA27MMA_64x16x16_F32BF16BF16_SSILNSO_5MajorE0ELSQ_0ELNSO_7ScaleInE1ELSR_1EEEEEENS4_6LayoutINS5_IJNSA_ILi2EEESB_SB_EEENS5_IJSB_NSA_ILi0EEESX_EEEEENS5_IJNS4_10UnderscoreES10_S10_EEEEENS4_13SM90_TMA_LOADENS4_14ComposedLayoutINS4_7SwizzleILi3ELi4ELi3EEENS4_18smem_ptr_flag_bitsILi16EEENSU_INS5_IJNSA_ILi8EEESH_EEENS5_IJSH_SB_EEEEEEEvNS4_8identityES13_S1D_vS1E_EENS_8epilogue10collective6detail29Sm90TmaWarpSpecializedAdapterINS1H_15DefaultEpilogueISJ_SK_SK_NS1G_6thread17LinearCombinationISJ_Li1EffLNS1L_9ScaleType4KindE0ELNS_15FloatRoundStyleE2ESJ_EENS1_15EpilogueDefaultEEEEEvvEEEEvNT_6ParamsE:
        .type           _ZN7cutlass13device_kernelINS_4gemm6kernel13GemmUniversalIN4cute5tupleIJiiiiEEENS1_10collective13CollectiveMmaINS1_34MainloopSm90TmaGmmaWarpSpecializedILi10ENS5_IJNS4_1CILi1EEESB_SB_EEENS1_35KernelTmaWarpSpecializedCooperativeEEENS5_IJNSA_ILi128EEENSA_ILi48EEENSA_ILi64EEEEEENS_10bfloat16_tENS5_IJlSB_lEEESJ_SK_NS4_8TiledMMAINS4_8MMA_AtomIJNS4_4SM904GMMA27MMA_64x16x16_F32BF16BF16_SSILNSO_5MajorE0ELSQ_0ELNSO_7ScaleInE1ELSR_1EEEEEENS4_6LayoutINS5_IJNSA_ILi2EEESB_SB_EEENS5_IJSB_NSA_ILi0EEESX_EEEEENS5_IJNS4_10UnderscoreES10_S10_EEEEENS4_13SM90_TMA_LOADENS4_14ComposedLayoutINS4_7SwizzleILi3ELi4ELi3EEENS4_18smem_ptr_flag_bitsILi16EEENSU_INS5_IJNSA_ILi8EEESH_EEENS5_IJSH_SB_EEEEEEEvNS4_8identityES13_S1D_vS1E_EENS_8epilogue10collective6detail29Sm90TmaWarpSpecializedAdapterINS1H_15DefaultEpilogueISJ_SK_SK_NS1G_6thread17LinearCombinationISJ_Li1EffLNS1L_9ScaleType4KindE0ELNS_15FloatRoundStyleE2ESJ_EENS1_15EpilogueDefaultEEEEEvvEEEEvNT_6ParamsE,@function
        .size           _ZN7cutlass13device_kernelINS_4gemm6kernel13GemmUniversalIN4cute5tupleIJiiiiEEENS1_10collective13CollectiveMmaINS1_34MainloopSm90TmaGmmaWarpSpecializedILi10ENS5_IJNS4_1CILi1EEESB_SB_EEENS1_35KernelTmaWarpSpecializedCooperativeEEENS5_IJNSA_ILi128EEENSA_ILi48EEENSA_ILi64EEEEEENS_10bfloat16_tENS5_IJlSB_lEEESJ_SK_NS4_8TiledMMAINS4_8MMA_AtomIJNS4_4SM904GMMA27MMA_64x16x16_F32BF16BF16_SSILNSO_5MajorE0ELSQ_0ELNSO_7ScaleInE1ELSR_1EEEEEENS4_6LayoutINS5_IJNSA_ILi2EEESB_SB_EEENS5_IJSB_NSA_ILi0EEESX_EEEEENS5_IJNS4_10UnderscoreES10_S10_EEEEENS4_13SM90_TMA_LOADENS4_14ComposedLayoutINS4_7SwizzleILi3ELi4ELi3EEENS4_18smem_ptr_flag_bitsILi16EEENSU_INS5_IJNSA_ILi8EEESH_EEENS5_IJSH_SB_EEEEEEEvNS4_8identityES13_S1D_vS1E_EENS_8epilogue10collective6detail29Sm90TmaWarpSpecializedAdapterINS1H_15DefaultEpilogueISJ_SK_SK_NS1G_6thread17LinearCombinationISJ_Li1EffLNS1L_9ScaleType4KindE0ELNS_15FloatRoundStyleE2ESJ_EENS1_15EpilogueDefaultEEEEEvvEEEEvNT_6ParamsE,(.L_x_127 - _ZN7cutlass13device_kernelINS_4gemm6kernel13GemmUniversalIN4cute5tupleIJiiiiEEENS1_10collective13CollectiveMmaINS1_34MainloopSm90TmaGmmaWarpSpecializedILi10ENS5_IJNS4_1CILi1EEESB_SB_EEENS1_35KernelTmaWarpSpecializedCooperativeEEENS5_IJNSA_ILi128EEENSA_ILi48EEENSA_ILi64EEEEEENS_10bfloat16_tENS5_IJlSB_lEEESJ_SK_NS4_8TiledMMAINS4_8MMA_AtomIJNS4_4SM904GMMA27MMA_64x16x16_F32BF16BF16_SSILNSO_5MajorE0ELSQ_0ELNSO_7ScaleInE1ELSR_1EEEEEENS4_6LayoutINS5_IJNSA_ILi2EEESB_SB_EEENS5_IJSB_NSA_ILi0EEESX_EEEEENS5_IJNS4_10UnderscoreES10_S10_EEEEENS4_13SM90_TMA_LOADENS4_14ComposedLayoutINS4_7SwizzleILi3ELi4ELi3EEENS4_18smem_ptr_flag_bitsILi16EEENSU_INS5_IJNSA_ILi8EEESH_EEENS5_IJSH_SB_EEEEEEEvNS4_8identityES13_S1D_vS1E_EENS_8epilogue10collective6detail29Sm90TmaWarpSpecializedAdapterINS1H_15DefaultEpilogueISJ_SK_SK_NS1G_6thread17LinearCombinationISJ_Li1EffLNS1L_9ScaleType4KindE0ELNS_15FloatRoundStyleE2ESJ_EENS1_15EpilogueDefaultEEEEEvvEEEEvNT_6ParamsE)
        .other          _ZN7cutlass13device_kernelINS_4gemm6kernel13GemmUniversalIN4cute5tupleIJiiiiEEENS1_10collective13CollectiveMmaINS1_34MainloopSm90TmaGmmaWarpSpecializedILi10ENS5_IJNS4_1CILi1EEESB_SB_EEENS1_35KernelTmaWarpSpecializedCooperativeEEENS5_IJNSA_ILi128EEENSA_ILi48EEENSA_ILi64EEEEEENS_10bfloat16_tENS5_IJlSB_lEEESJ_SK_NS4_8TiledMMAINS4_8MMA_AtomIJNS4_4SM904GMMA27MMA_64x16x16_F32BF16BF16_SSILNSO_5MajorE0ELSQ_0ELNSO_7ScaleInE1ELSR_1EEEEEENS4_6LayoutINS5_IJNSA_ILi2EEESB_SB_EEENS5_IJSB_NSA_ILi0EEESX_EEEEENS5_IJNS4_10UnderscoreES10_S10_EEEEENS4_13SM90_TMA_LOADENS4_14ComposedLayoutINS4_7SwizzleILi3ELi4ELi3EEENS4_18smem_ptr_flag_bitsILi16EEENSU_INS5_IJNSA_ILi8EEESH_EEENS5_IJSH_SB_EEEEEEEvNS4_8identityES13_S1D_vS1E_EENS_8epilogue10collective6detail29Sm90TmaWarpSpecializedAdapterINS1H_15DefaultEpilogueISJ_SK_SK_NS1G_6thread17LinearCombinationISJ_Li1EffLNS1L_9ScaleType4KindE0ELNS_15FloatRoundStyleE2ESJ_EENS1_15EpilogueDefaultEEEEEvvEEEEvNT_6ParamsE,@"STO_CUDA_ENTRY STV_DEFAULT"
_ZN7cutlass13device_kernelINS_4gemm6kernel13GemmUniversalIN4cute5tupleIJiiiiEEENS1_10collective13CollectiveMmaINS1_34MainloopSm90TmaGmmaWarpSpecializedILi10ENS5_IJNS4_1CILi1EEESB_SB_EEENS1_35KernelTmaWarpSpecializedCooperativeEEENS5_IJNSA_ILi128EEENSA_ILi48EEENSA_ILi64EEEEEENS_10bfloat16_tENS5_IJlSB_lEEESJ_SK_NS4_8TiledMMAINS4_8MMA_AtomIJNS4_4SM904GMMA27MMA_64x16x16_F32BF16BF16_SSILNSO_5MajorE0ELSQ_0ELNSO_7ScaleInE1ELSR_1EEEEEENS4_6LayoutINS5_IJNSA_ILi2EEESB_SB_EEENS5_IJSB_NSA_ILi0EEESX_EEEEENS5_IJNS4_10UnderscoreES10_S10_EEEEENS4_13SM90_TMA_LOADENS4_14ComposedLayoutINS4_7SwizzleILi3ELi4ELi3EEENS4_18smem_ptr_flag_bitsILi16EEENSU_INS5_IJNSA_ILi8EEESH_EEENS5_IJSH_SB_EEEEEEEvNS4_8identityES13_S1D_vS1E_EENS_8epilogue10collective6detail29Sm90TmaWarpSpecializedAdapterINS1H_15DefaultEpilogueISJ_SK_SK_NS1G_6thread17LinearCombinationISJ_Li1EffLNS1L_9ScaleType4KindE0ELNS_15FloatRoundStyleE2ESJ_EENS1_15EpilogueDefaultEEEEEvvEEEEvNT_6ParamsE:
[----:B------:R-:W0:Y:S01]  /*0000*/  LDC R1, c[0x0][0x28] ;  /* 0x00000a00ff017b82 */ /* 0x000e220000000800 */
[----:B------:R-:W1:Y:S01]  /*0010*/  S2R R18, SR_TID.X ;  /* 0x0000000000127919 */ /* 0x000e620000002100 */
[----:B------:R-:W-:Y:S01]  /*0020*/  ELECT P0, URZ, PT ;  /* 0x00000000003f782f */ /* 0x000fe20003800000 */
[----:B------:R-:W-:Y:S01]  /*0030*/  BSSY B0, `(.L_x_0) ;  /* 0x000000f000007945 */ /* 0x000fe20003800000 */
[--C-:B-1----:R-:W-:Y:S02]  /*0040*/  SHF.R.U32.HI R0, RZ, 0x5, R18.reuse ;  /* 0x00000005ff007819 */ /* 0x102fe40000011612 */
[----:B------:R-:W-:-:S03]  /*0050*/  SHF.R.U32.HI R22, RZ, 0x7, R18 ;  /* 0x00000007ff167819 */ /* 0x000fc60000011612 */
[----:B------:R-:W1:Y:S04]  /*0060*/  SHFL.IDX PT, R5, R0, RZ, 0x1f ;  /* 0x00001fff00057589 */ /* 0x000e6800000e0000 */
[----:B------:R2:W3:Y:S01]  /*0070*/  SHFL.IDX PT, R8, R22, RZ, 0x1f ;  /* 0x00001fff16087589 */ /* 0x0004e200000e0000 */
[----:B-1----:R-:W-:-:S13]  /*0080*/  ISETP.NE.OR P0, PT, R5, RZ, !P0 ;  /* 0x000000ff0500720c */ /* 0x002fda0004705670 */
[----:B0-23--:R-:W-:Y:S05]  /*0090*/  @P0 BRA `(.L_x_1) ;  /* 0x0000000000200947 */ /* 0x00dfea0003800000 */
[----:B------:R-:W-:Y:S02]  /*00a0*/  ULDC.64 UR4, c[0x0][0x198] ;  /* 0x0000660000047ab9 */ /* 0x000fe40000000a00 */
[----:B------:R-:W-:Y:S02]  /*00b0*/  UIADD3 UR6, UP0, UR4, 0xf0, URZ ;  /* 0x000000f004067890 */ /* 0x000fe4000ff1e03f */
[----:B------:R-:W-:Y:S02]  /*00c0*/  UIADD3 UR4, UP1, UR4, 0x1f0, URZ ;  /* 0x000001f004047890 */ /* 0x000fe4000ff3e03f */
[----:B------:R-:W-:Y:S02]  /*00d0*/  UIADD3.X UR7, URZ, UR5, URZ, UP0, !UPT ;  /* 0x000000053f077290 */ /* 0x000fe400087fe43f */
[----:B------:R-:W-:-:S07]  /*00e0*/  UIADD3.X UR5, URZ, UR5, URZ, UP1, !UPT ;  /* 0x000000053f057290 */ /* 0x000fce0008ffe43f */
[----:B------:R0:W-:Y:S02]  /*00f0*/  UTMACCTL.PF [UR6] ;  /* 0x00000000060079b9 */ /* 0x0001e40008040000 */
[----:B------:R0:W-:Y:S02]  /*0100*/  UTMACCTL.PF [UR4] ;  /* 0x00000000040079b9 */ /* 0x0001e40008040000 */
[----:B0-----:R-:W-:Y:S01]  /*0110*/  NOP ;  /* 0x0000000000007918 */ /* 0x001fe20000000000 */
.L_x_1:
[----:B------:R-:W-:Y:S05]  /*0120*/  BSYNC B0 ;  /* 0x0000000000007941 */ /* 0x000fea0003800000 */
.L_x_0:
[----:B------:R-:W0:Y:S02]  /*0130*/  SHFL.IDX PT, R2, R0, RZ, 0x1f ;  /* 0x00001fff00027589 */ /* 0x000e2400000e0000 */
[----:B0-----:R-:W-:-:S13]  /*0140*/  ISETP.NE.AND P0, PT, R2, RZ, PT ;  /* 0x000000ff0200720c */ /* 0x001fda0003f05270 */
[----:B------:R-:W-:Y:S05]  /*0150*/  @P0 BRA `(.L_x_2) ;  /* 0x0000000000940947 */ /* 0x000fea0003800000 */
[----:B------:R-:W-:Y:S01]  /*0160*/  ELECT P0, URZ, PT ;  /* 0x00000000003f782f */ /* 0x000fe20003800000 */
[----:B------:R-:W-:-:S12]  /*0170*/  BSSY B0, `(.L_x_2) ;  /* 0x0000023000007945 */ /* 0x000fd80003800000 */
[----:B------:R-:W-:Y:S05]  /*0180*/  @!P0 BRA `(.L_x_3) ;  /* 0x0000000000848947 */ /* 0x000fea0003800000 */
[----:B------:R-:W0:Y:S01]  /*0190*/  S2UR UR8, SR_CgaCtaId ;  /* 0x00000000000879c3 */ /* 0x000e220000008800 */
[----:B------:R-:W-:Y:S01]  /*01a0*/  UMOV UR4, 0x400 ;  /* 0x0000040000047882 */ /* 0x000fe20000000000 */
[----:B------:R-:W-:Y:S01]  /*01b0*/  UMOV UR5, 0x1 ;  /* 0x0000000100057882 */ /* 0x000fe20000000000 */
[----:B------:R-:W-:Y:S02]  /*01c0*/  UMOV UR6, 0x100 ;  /* 0x0000010000067882 */ /* 0x000fe40000000000 */
[----:B------:R-:W-:-:S04]  /*01d0*/  UIADD3 UR6, -UR6, 0x100000, URZ ;  /* 0x0010000006067890 */ /* 0x000fc8000fffe13f */
[----:B------:R-:W-:Y:S02]  /*01e0*/  USHF.L.U32 UR7, UR6, 0xb, URZ ;  /* 0x0000000b06077899 */ /* 0x000fe4000800063f */
[----:B------:R-:W-:Y:S02]  /*01f0*/  USHF.L.U32 UR6, UR6, 0x1, URZ ;  /* 0x0000000106067899 */ /* 0x000fe4000800063f */
[----:B0-----:R-:W-:Y:S02]  /*0200*/  ULEA UR8, UR8, UR4, 0x18 ;  /* 0x0000000408087291 */ /* 0x001fe4000f8ec03f */
[----:B------:R-:W-:-:S04]  /*0210*/  UIADD3 UR4, -UR5, 0x100000, URZ ;  /* 0x0010000005047890 */ /* 0x000fc8000fffe13f */
[----:B------:R-:W-:Y:S02]  /*0220*/  USHF.L.U32 UR5, UR4, 0xb, URZ ;  /* 0x0000000b04057899 */ /* 0x000fe4000800063f */
[----:B------:R-:W-:Y:S01]  /*0230*/  USHF.L.U32 UR4, UR4, 0x1, URZ ;  /* 0x0000000104047899 */ /* 0x000fe2000800063f */
[----:B------:R-:W0:Y:S11]  /*0240*/  FENCE.VIEW.ASYNC.S ;  /* 0x00000000000073c6 */ /* 0x000e360000000000 */
[----:B0-----:R0:W1:Y:S01]  /*0250*/  SYNCS.EXCH.64 URZ, [UR8], UR4 ;  /* 0x00000004083f75b2 */ /* 0x0010620008000100 */
[----:B------:R0:W2:Y:S01]  /*0260*/  SYNCS.EXCH.64 URZ, [UR8+0x50], UR6 ;  /* 0x00005006083f75b2 */ /* 0x0000a20008000100 */
[----:B------:R0:W3:Y:S01]  /*0270*/  SYNCS.EXCH.64 URZ, [UR8+0x8], UR4 ;  /* 0x00000804083f75b2 */ /* 0x0000e20008000100 */
[----:B------:R0:W4:Y:S01]  /*0280*/  SYNCS.EXCH.64 URZ, [UR8+0x58], UR6 ;  /* 0x00005806083f75b2 */ /* 0x0001220008000100 */
[----:B------:R0:W0:Y:S01]  /*0290*/  SYNCS.EXCH.64 URZ, [UR8+0x10], UR4 ;  /* 0x00001004083f75b2 */ /* 0x0000220008000100 */
        /* <DEDUP_REMOVED lines=15> */
[----:B------:R-:W-:Y:S01]  /*0390*/  NOP ;  /* 0x0000000000007918 */ /* 0x000fe20000000000 */
.L_x_3:
[----:B0-----:R-:W-:Y:S05]  /*03a0*/  BSYNC B0 ;  /* 0x0000000000007941 */ /* 0x001fea0003800000 */
.L_x_2:
[----:B------:R-:W0:Y:S01]  /*03b0*/  SHFL.IDX PT, R0, R0, RZ, 0x1f ;  /* 0x00001fff00007589 */ /* 0x000e2200000e0000 */
[----:B------:R-:W-:Y:S01]  /*03c0*/  ELECT P0, URZ, PT ;  /* 0x00000000003f782f */ /* 0x000fe20003800000 */
[----:B------:R-:W5:Y:S01]  /*03d0*/  LDC R2, c[0x0][0x65c] ;  /* 0x00019700ff027b82 */ /* 0x000f620000000800 */
[----:B------:R-:W-:Y:S01]  /*03e0*/  SHF.R.S32.HI R6, RZ, 0x1f, R5 ;  /* 0x0000001fff067819 */ /* 0x000fe20000011405 */
[----:B------:R-:W1:Y:S01]  /*03f0*/  S2R R3, SR_CTAID.Y ;  /* 0x0000000000037919 */ /* 0x000e620000002600 */
[----:B------:R-:W-:Y:S01]  /*0400*/  UMOV UR4, 0x20 ;  /* 0x0000002000047882 */ /* 0x000fe20000000000 */
[----:B------:R-:W-:Y:S01]  /*0410*/  ISETP.NE.AND P2, PT, R8, RZ, PT ;  /* 0x000000ff0800720c */ /* 0x000fe20003f45270 */
[----:B------:R-:W-:Y:S01]  /*0420*/  NOP ;  /* 0x0000000000007918 */ /* 0x000fe20000000000 */
[----:B------:R-:W2:Y:S01]  /*0430*/  S2R R4, SR_CTAID.X ;  /* 0x0000000000047919 */ /* 0x000ea20000002500 */
[----:B------:R-:W-:Y:S01]  /*0440*/  LEA.HI R6, R6, R5, RZ, 0x2 ;  /* 0x0000000506067211 */ /* 0x000fe200078f10ff */
[----:B------:R-:W-:Y:S01]  /*0450*/  NOP ;  /* 0x0000000000007918 */ /* 0x000fe20000000000 */
[----:B0-----:R-:W-:-:S02]  /*0460*/  ISETP.NE.OR P0, PT, R0, RZ, !P0 ;  /* 0x000000ff0000720c */ /* 0x001fc40004705670 */
[----:B-----5:R-:W-:-:S04]  /*0470*/  ISETP.NE.AND P3, PT, R2, 0x1, PT ;  /* 0x000000010200780c */ /* 0x020fc80003f65270 */
[----:B------:R-:W-:Y:S02]  /*0480*/  P2R R0, PR, RZ, 0x8 ;  /* 0x00000008ff007803 */ /* 0x000fe40000000000 */
[----:B------:R-:W-:-:S05]  /*0490*/  LOP3.LUT R0, R6, 0xfffffffc, RZ, 0xc0, !PT ;  /* 0xfffffffc06007812 */ /* 0x000fca00078ec0ff */
[----:B------:R-:W-:Y:S01]  /*04a0*/  VOTEU.ALL UP0, P0 ;  /* 0x00000000003f7886 */ /* 0x000fe20000000000 */
[----:B------:R-:W-:Y:S01]  /*04b0*/  IMAD.IADD R0, R5, 0x1, -R0 ;  /* 0x0000000105007824 */ /* 0x000fe200078e0a00 */
[----:B------:R-:W2:Y:S01]  /*04c0*/  @P3 LDC R17, c[0x0][0x10] ;  /* 0x00000400ff113b82 */ /* 0x000ea20000000800 */
[----:B------:R-:W-:Y:S01]  /*04d0*/  VOTEU.ALL UP1, P0 ;  /* 0x00000000003f7886 */ /* 0x000fe20000020000 */
[----:B-1----:R-:W-:Y:S01]  /*04e0*/  @P3 IMAD.MOV.U32 R6, RZ, RZ, R3 ;  /* 0x000000ffff063224 */ /* 0x002fe200078e0003 */
[----:B------:R-:W-:Y:S01]  /*04f0*/  @!UP0 UMOV UR6, 0x400 ;  /* 0x0000040000068882 */ /* 0x000fe20000000000 */
[----:B------:R-:W-:-:S04]  /*0500*/  @!UP0 UIADD3 UR4, -UR4, 0x100000, URZ ;  /* 0x0010000004048890 */ /* 0x000fc8000fffe13f */
[----:B------:R-:W-:Y:S02]  /*0510*/  @!UP0 USHF.L.U32 UR5, UR4, 0xb, URZ ;  /* 0x0000000b04058899 */ /* 0x000fe4000800063f */
[----:B------:R-:W-:Y:S01]  /*0520*/  @!UP0 USHF.L.U32 UR4, UR4, 0x1, URZ ;  /* 0x0000000104048899 */ /* 0x000fe2000800063f */
[----:B------:R-:W-:Y:S02]  /*0530*/  @P3 IMAD.MOV.U32 R7, RZ, RZ, RZ ;  /* 0x000000ffff073224 */ /* 0x000fe400078e00ff */
[----:B------:R-:W-:Y:S01]  /*0540*/  IMAD.MOV.U32 R5, RZ, RZ, RZ ;  /* 0x000000ffff057224 */ /* 0x000fe200078e00ff */
[----:B------:R-:W0:Y:S01]  /*0550*/  @!UP0 S2UR UR7, SR_CgaCtaId ;  /* 0x00000000000789c3 */ /* 0x000e220000008800 */
[----:B------:R-:W-:-:S07]  /*0560*/  @P3 IMAD.MOV.U32 R11, RZ, RZ, RZ ;  /* 0x000000ffff0b3224 */ /* 0x000fce00078e00ff */
[----:B------:R-:W1:Y:S01]  /*0570*/  @!P3 LDC R9, c[0x0][0xc] ;  /* 0x00000300ff09bb82 */ /* 0x000e620000000800 */
[----:B--2---:R-:W-:-:S04]  /*0580*/  @P3 IMAD.WIDE.U32 R16, R4, R17, R6 ;  /* 0x0000001104103225 */ /* 0x004fc800078e0006 */
[----:B------:R-:W-:Y:S01]  /*0590*/  @P3 IMAD.IADD R17, R17, 0x1, R11 ;  /* 0x0000000111113824 */ /* 0x000fe200078e020b */
[----:B0-----:R-:W-:Y:S01]  /*05a0*/  @!UP0 ULEA UR6, UR7, UR6, 0x18 ;  /* 0x0000000607068291 */ /* 0x001fe2000f8ec03f */
[----:B------:R-:W-:Y:S01]  /*05b0*/  VOTEU.ALL UP0, P0 ;  /* 0x00000000003f7886 */ /* 0x000fe20000000000 */
[----:B------:R-:W-:-:S04]  /*05c0*/  ISETP.NE.AND P0, PT, R0, 0x3, PT ;  /* 0x000000030000780c */ /* 0x000fc80003f05270 */
[----:B------:R-:W-:Y:S01]  /*05d0*/  ISETP.EQ.OR P0, PT, R0, RZ, !P0 ;  /* 0x000000ff0000720c */ /* 0x000fe20004702670 */
[----:B-1----:R-:W-:-:S03]  /*05e0*/  @!P3 IMAD.WIDE.U32 R6, R9, R3, R4 ;  /* 0x000000030906b225 */ /* 0x002fc600078e0004 */
[C---:B------:R-:W-:Y:S01]  /*05f0*/  ISETP.EQ.AND P0, PT, R8.reuse, RZ, P0 ;  /* 0x000000ff0800720c */ /* 0x040fe20000702270 */
[----:B------:R-:W-:Y:S01]  /*0600*/  VIADD R8, R8, 0xffffffff ;  /* 0xffffffff08087836 */ /* 0x000fe20000000000 */
[----:B------:R-:W0:Y:S02]  /*0610*/  FENCE.VIEW.ASYNC.S ;  /* 0x00000000000073c6 */ /* 0x000e240000000000 */
[----:B0-----:R0:W3:Y:S01]  /*0620*/  @!UP0 SYNCS.EXCH.64 URZ, [UR6+0xb0], UR4 ;  /* 0x0000b004063f85b2 */ /* 0x0010e20008000100 */
[----:B------:R-:W-:Y:S01]  /*0630*/  @!P3 IMAD.MOV.U32 R16, RZ, RZ, R6 ;  /* 0x000000ffff10b224 */ /* 0x000fe200078e0006 */
[----:B------:R-:W-:Y:S01]  /*0640*/  SEL R19, RZ, 0x1, !P0 ;  /* 0x00000001ff137807 */ /* 0x000fe20004000000 */
[----:B------:R-:W-:Y:S01]  /*0650*/  @!P3 IMAD.MOV.U32 R17, RZ, RZ, R7 ;  /* 0x000000ffff11b224 */ /* 0x000fe200078e0007 */
[----:B------:R-:W-:-:S04]  /*0660*/  ISETP.GE.U32.AND P1, PT, R8, 0x2, PT ;  /* 0x000000020800780c */ /* 0x000fc80003f26070 */
[----:B------:R-:W-:Y:S01]  /*0670*/  SEL R19, R19, 0x2, P1 ;  /* 0x0000000213137807 */ /* 0x000fe20000800000 */
[----:B------:R0:W3:Y:S01]  /*0680*/  @!UP1 SYNCS.EXCH.64 URZ, [UR6+0xb8], UR4 ;  /* 0x0000b804063f95b2 */ /* 0x0000e20008000100 */
[----:B------:R-:W-:Y:S01]  /*0690*/  NOP ;  /* 0x0000000000007918 */ /* 0x000fe20000000000 */
[----:B---34-:R-:W-:Y:S06]  /*06a0*/  BAR.SYNC.DEFER_BLOCKING 0x0 ;  /* 0x0000000000007b1d */ /* 0x018fec0000010000 */
[----:B------:R-:W-:Y:S05]  /*06b0*/  @!P2 BRA `(.L_x_4) ;  /* 0x0000003c0078a947 */ /* 0x000fea0003800000 */
[----:B------:R-:W-:-:S13]  /*06c0*/  ISETP.GT.U32.AND P0, PT, R8, 0x1, PT ;  /* 0x000000010800780c */ /* 0x000fda0003f04070 */
[----:B0-----:R-:W-:Y:S05]  /*06d0*/  @P0 EXIT ;  /* 0x000000000000094d */ /* 0x001fea0003800000 */
[----:B------:R-:W-:Y:S01]  /*06e0*/  ULDC.64 UR4, c[0x0][0x650] ;  /* 0x0001940000047ab9 */ /* 0x000fe20000000a00 */
[----:B------:R-:W-:Y:S01]  /*06f0*/  PRMT R0, RZ, 0x7610, R0 ;  /* 0x00007610ff007816 */ /* 0x000fe20000000000 */
[----:B------:R-:W-:Y:S01]  /*0700*/  IMAD.MOV.U32 R50, RZ, RZ, -0x1 ;  /* 0xffffffffff327424 */ /* 0x000fe200078e00ff */
[----:B------:R-:W-:Y:S01]  /*0710*/  ISETP.GE.U32.AND P0, PT, R16, UR4, PT ;  /* 0x0000000410007c0c */ /* 0x000fe2000bf06070 */
[----:B------:R-:W-:Y:S02]  /*0720*/  IMAD.MOV.U32 R51, RZ, RZ, -0x1 ;  /* 0xffffffffff337424 */ /* 0x000fe400078e00ff */
[----:B------:R-:W-:Y:S01]  /*0730*/  IMAD.MOV.U32 R49, RZ, RZ, -0x1 ;  /* 0xffffffffff317424 */ /* 0x000fe200078e00ff */
[----:B------:R-:W-:-:S13]  /*0740*/  ISETP.GE.U32.AND.EX P0, PT, R17, UR5, PT, P0 ;  /* 0x0000000511007c0c */ /* 0x000fda000bf06100 */
[----:B------:R-:W-:Y:S05]  /*0750*/  @P0 BRA `(.L_x_5) ;  /* 0x0000000400540947 */ /* 0x000fea0003800000 */
[----:B------:R-:W0:Y:S01]  /*0760*/  LDC.64 R14, c[0x0][0x628] ;  /* 0x00018a00ff0e7b82 */ /* 0x000e220000000a00 */
[----:B------:R-:W-:Y:S02]  /*0770*/  IMAD.MOV.U32 R6, RZ, RZ, R16 ;  /* 0x000000ffff067224 */ /* 0x000fe400078e0010 */
[----:B------:R-:W-:-:S05]  /*0780*/  IMAD.MOV.U32 R7, RZ, RZ, R17 ;  /* 0x000000ffff077224 */ /* 0x000fca00078e0011 */
[----:B------:R-:W1:Y:S08]  /*0790*/  LDC R0, c[0x0][0x630] ;  /* 0x00018c00ff007b82 */ /* 0x000e700000000800 */
[----:B------:R-:W2:Y:S01]  /*07a0*/  LDC.64 R20, c[0x0][0x620] ;  /* 0x00018800ff147b82 */ /* 0x000ea20000000a00 */
[----:B0-----:R-:W-:-:S04]  /*07b0*/  ISETP.NE.U32.AND P0, PT, R14, RZ, PT ;  /* 0x000000ff0e00720c */ /* 0x001fc80003f05070 */
[----:B------:R-:W-:-:S13]  /*07c0*/  ISETP.NE.AND.EX P0, PT, R15, RZ, PT, P0 ;  /* 0x000000ff0f00720c */ /* 0x000fda0003f05300 */
[----:B-12---:R-:W-:Y:S05]  /*07d0*/  @!P0 BRA `(.L_x_6) ;  /* 0x0000000000288947 */ /* 0x006fea0003800000 */
[----:B------:R-:W0:Y:S02]  /*07e0*/  LDC R11, c[0x0][0x634] ;  /* 0x00018d00ff0b7b82 */ /* 0x000e240000000800 */
[----:B0-----:R-:W-:-:S05]  /*07f0*/  IADD3 R11, P0, R16, R11, RZ ;  /* 0x0000000b100b7210 */ /* 0x001fca0007f1e0ff */
[----:B------:R-:W-:-:S04]  /*0800*/  IMAD.X R13, RZ, RZ, R17, P0 ;  /* 0x000000ffff0d7224 */ /* 0x000fc800000e0611 */
[----:B------:R-:W-:-:S04]  /*0810*/  IMAD.WIDE.U32 R6, R13, R14, RZ ;  /* 0x0000000e0d067225 */ /* 0x000fc800078e00ff */
[----:B------:R-:W-:-:S04]  /*0820*/  IMAD.WIDE.U32 R8, P0, R11, R15, R6 ;  /* 0x0000000f0b087225 */ /* 0x000fc80007800006 */
[----:B------:R-:W-:-:S04]  /*0830*/  IMAD.WIDE.U32 R6, R11, R14, RZ ;  /* 0x0000000e0b067225 */ /* 0x000fc800078e00ff */
[----:B------:R-:W-:Y:S01]  /*0840*/  IMAD.X R11, RZ, RZ, RZ, P0 ;  /* 0x000000ffff0b7224 */ /* 0x000fe200000e06ff */
[----:B------:R-:W-:Y:S01]  /*0850*/  IADD3 RZ, P0, R7, R8, RZ ;  /* 0x0000000807ff7210 */ /* 0x000fe20007f1e0ff */
[----:B------:R-:W-:-:S04]  /*0860*/  IMAD.MOV.U32 R10, RZ, RZ, R9 ;  /* 0x000000ffff0a7224 */ /* 0x000fc800078e0009 */
[----:B------:R-:W-:-:S08]  /*0870*/  IMAD.WIDE.U32.X R6, R13, R15, R10, P0 ;  /* 0x0000000f0d067225 */ /* 0x000fd000000e040a */
.L_x_6:
[-CC-:B------:R-:W-:Y:S01]  /*0880*/  SHF.R.U64 R49, R6, R0.reuse, R7.reuse ;  /* 0x0000000006317219 */ /* 0x180fe20000001207 */
[----:B------:R-:W0:Y:S01]  /*0890*/  LDC R10, c[0x0][0x618] ;  /* 0x00018600ff0a7b82 */ /* 0x000e220000000800 */
[----:B------:R-:W-:Y:S01]  /*08a0*/  SHF.R.U32.HI R5, RZ, R0, R7 ;  /* 0x00000000ff057219 */ /* 0x000fe20000011607 */
[----:B------:R-:W-:Y:S01]  /*08b0*/  ULDC UR4, c[0x0][0x150] ;  /* 0x0000540000047ab9 */ /* 0x000fe20000000800 */
[----:B------:R-:W-:Y:S02]  /*08c0*/  IADD3 R9, P0, RZ, -R49, RZ ;  /* 0x80000031ff097210 */ /* 0x000fe40007f1e0ff */
[----:B------:R-:W-:-:S03]  /*08d0*/  I2FP.F32.U32 R0, R4 ;  /* 0x0000000400007245 */ /* 0x000fc60000201000 */
[----:B------:R-:W1:Y:S01]  /*08e0*/  LDC.64 R28, c[0x0][0x640] ;  /* 0x00019000ff1c7b82 */ /* 0x000e620000000a00 */
[----:B------:R-:W-:Y:S02]  /*08f0*/  IMAD.X R11, RZ, RZ, ~R5, P0 ;  /* 0x000000ffff0b7224 */ /* 0x000fe400000e0e05 */
[----:B------:R-:W-:Y:S01]  /*0900*/  FMUL R0, R0, UR4 ;  /* 0x0000000400007c20 */ /* 0x000fe20008400000 */
[----:B------:R-:W-:Y:S01]  /*0910*/  IMAD.WIDE.U32 R6, R9, R20, R16 ;  /* 0x0000001409067225 */ /* 0x000fe200078e0010 */
[----:B------:R-:W-:-:S03]  /*0920*/  ULDC UR4, c[0x0][0x154] ;  /* 0x0000550000047ab9 */ /* 0x000fc60000000800 */
[----:B------:R-:W-:Y:S01]  /*0930*/  IMAD R8, R11, R20, RZ ;  /* 0x000000140b087224 */ /* 0x000fe200078e02ff */
[----:B------:R-:W2:Y:S01]  /*0940*/  LDC R5, c[0x0][0x144] ;  /* 0x00005100ff057b82 */ /* 0x000ea20000000800 */
[----:B------:R-:W3:Y:S02]  /*0950*/  F2I.U32.TRUNC.NTZ R0, R0 ;  /* 0x0000000000007305 */ /* 0x000ee4000020f000 */
[----:B------:R-:W-:-:S04]  /*0960*/  IMAD R9, R9, R21, R8 ;  /* 0x0000001509097224 */ /* 0x000fc800078e0208 */
[----:B------:R-:W-:Y:S01]  /*0970*/  IMAD.IADD R7, R7, 0x1, R9 ;  /* 0x0000000107077824 */ /* 0x000fe200078e0209 */
[----:B------:R-:W4:Y:S01]  /*0980*/  LDC R12, c[0x0][0x608] ;  /* 0x00018200ff0c7b82 */ /* 0x000f220000000800 */
[----:B------:R-:W-:-:S03]  /*0990*/  IMAD.MOV.U32 R9, RZ, RZ, -0x1 ;  /* 0xffffffffff097424 */ /* 0x000fc600078e00ff */
[-CC-:B0-----:R-:W-:Y:S02]  /*09a0*/  SHF.R.U64 R20, R6, R10.reuse, R7.reuse ;  /* 0x0000000a06147219 */ /* 0x181fe40000001207 */
[----:B------:R-:W-:Y:S02]  /*09b0*/  I2FP.F32.U32 R6, R3 ;  /* 0x0000000300067245 */ /* 0x000fe40000201000 */
[----:B------:R-:W0:Y:S01]  /*09c0*/  LDC R26, c[0x0][0x658] ;  /* 0x00019600ff1a7b82 */ /* 0x000e220000000800 */
[----:B-1----:R-:W-:Y:S01]  /*09d0*/  ISETP.NE.U32.AND P0, PT, R28, RZ, PT ;  /* 0x000000ff1c00720c */ /* 0x002fe20003f05070 */
[----:B---3--:R-:W-:Y:S01]  /*09e0*/  IMAD.MOV R8, RZ, RZ, -R0 ;  /* 0x000000ffff087224 */ /* 0x008fe200078e0a00 */
[----:B------:R-:W-:Y:S01]  /*09f0*/  SHF.R.U32.HI R7, RZ, R10, R7 ;  /* 0x0000000aff077219 */ /* 0x000fe20000011607 */
[----:B------:R-:W-:Y:S01]  /*0a00*/  FMUL R6, R6, UR4 ;  /* 0x0000000406067c20 */ /* 0x000fe20008400000 */
[----:B------:R-:W-:-:S03]  /*0a10*/  ISETP.NE.AND.EX P0, PT, R29, RZ, PT, P0 ;  /* 0x000000ff1d00720c */ /* 0x000fc60003f05300 */
[----:B------:R-:W1:Y:S01]  /*0a20*/  LDC R14, c[0x0][0x148] ;  /* 0x00005200ff0e7b82 */ /* 0x000e620000000800 */
[----:B--2---:R-:W-:-:S07]  /*0a30*/  IMAD R0, R5, R8, R4 ;  /* 0x0000000805007224 */ /* 0x004fce00078e0204 */
[----:B------:R-:W2:Y:S01]  /*0a40*/  LDC R24, c[0x0][0x600] ;  /* 0x00018000ff187b82 */ /* 0x000ea20000000800 */
[-CC-:B----4-:R-:W-:Y:S02]  /*0a50*/  SHF.R.U64 R30, R20, R12.reuse, R7.reuse ;  /* 0x0000000c141e7219 */ /* 0x190fe40000001207 */
[----:B------:R-:W-:Y:S01]  /*0a60*/  SHF.R.U32.HI R5, RZ, R12, R7 ;  /* 0x0000000cff057219 */ /* 0x000fe20000011607 */
[----:B------:R-:W-:Y:S01]  /*0a70*/  IMAD.MOV.U32 R7, RZ, RZ, 0x1 ;  /* 0x00000001ff077424 */ /* 0x000fe200078e00ff */
[----:B------:R3:W4:Y:S03]  /*0a80*/  F2I.U32.TRUNC.NTZ R12, R6 ;  /* 0x00000006000c7305 */ /* 0x000726000020f000 */
[----:B------:R-:W1:Y:S01]  /*0a90*/  LDC R15, c[0x0][0x648] ;  /* 0x00019200ff0f7b82 */ /* 0x000e620000000800 */
[-C--:B0-----:R-:W-:Y:S02]  /*0aa0*/  SHF.L.U32 R4, R9, R26.reuse, RZ ;  /* 0x0000001a09047219 */ /* 0x081fe400000006ff */
[----:B------:R-:W-:-:S02]  /*0ab0*/  SHF.R.U64 R32, R30, R26, R5 ;  /* 0x0000001a1e207219 */ /* 0x000fc40000001205 */
[----:B------:R-:W-:Y:S02]  /*0ac0*/  LOP3.LUT R11, RZ, R4, RZ, 0x33, !PT ;  /* 0x00000004ff0b7212 */ /* 0x000fe400078e33ff */
[-C--:B------:R-:W-:Y:S01]  /*0ad0*/  SHF.R.U32.HI R5, RZ, R26.reuse, R5 ;  /* 0x0000001aff057219 */ /* 0x080fe20000011605 */
[----:B------:R-:W0:Y:S01]  /*0ae0*/  LDC R21, c[0x0][0x638] ;  /* 0x00018e00ff157b82 */ /* 0x000e220000000800 */
[----:B------:R-:W-:Y:S01]  /*0af0*/  SHF.L.U32 R10, R7, R26, RZ ;  /* 0x0000001a070a7219 */ /* 0x000fe200000006ff */
[----:B------:R-:W-:-:S06]  /*0b00*/  IMAD.MOV.U32 R4, RZ, RZ, R32 ;  /* 0x000000ffff047224 */ /* 0x000fcc00078e0020 */
[----:B------:R-:W0:Y:S01]  /*0b10*/  LDC R50, c[0x0][0x610] ;  /* 0x00018400ff327b82 */ /* 0x000e220000000800 */
[----:B---34-:R-:W-:Y:S05]  /*0b20*/  @!P0 BRA `(.L_x_7) ;  /* 0x0000000000288947 */ /* 0x018fea0003800000 */
[----:B------:R-:W3:Y:S02]  /*0b30*/  LDC R9, c[0x0][0x64c] ;  /* 0x00019300ff097b82 */ /* 0x000ee40000000800 */
[----:B---3--:R-:W-:-:S05]  /*0b40*/  IADD3 R9, P0, R32, R9, RZ ;  /* 0x0000000920097210 */ /* 0x008fca0007f1e0ff */
        /* <DEDUP_REMOVED lines=8> */
.L_x_7:
[----:B-1----:R-:W-:Y:S01]  /*0bd0*/  SHF.R.U64 R4, R4, R15, R5 ;  /* 0x0000000f04047219 */ /* 0x002fe20000001205 */
[----:B--2---:R-:W-:Y:S01]  /*0be0*/  VIADD R5, R24, 0xffffffff ;  /* 0xffffffff18057836 */ /* 0x004fe20000000000 */
[----:B------:R-:W-:Y:S01]  /*0bf0*/  LOP3.LUT R11, R30, R11, RZ, 0xc0, !PT ;  /* 0x0000000b1e0b7212 */ /* 0x000fe200078ec0ff */
[----:B------:R-:W-:Y:S02]  /*0c00*/  IMAD.MOV R12, RZ, RZ, -R12 ;  /* 0x000000ffff0c7224 */ /* 0x000fe400078e0a0c */
[----:B------:R-:W-:Y:S01]  /*0c10*/  IMAD.MOV R6, RZ, RZ, -R4 ;  /* 0x000000ffff067224 */ /* 0x000fe200078e0a04 */
[----:B------:R-:W-:Y:S01]  /*0c20*/  LOP3.LUT R5, R20, R5, RZ, 0xc0, !PT ;  /* 0x0000000514057212 */ /* 0x000fe200078ec0ff */
[----:B------:R-:W-:Y:S02]  /*0c30*/  @P3 IMAD R0, R14, R12, R3 ;  /* 0x0000000c0e003224 */ /* 0x000fe400078e0203 */
[----:B------:R-:W-:Y:S02]  /*0c40*/  IMAD R11, R10, R4, R11 ;  /* 0x000000040a0b7224 */ /* 0x000fe400078e020b */
[----:B0-----:R-:W-:-:S02]  /*0c50*/  IMAD R3, R6, R21, R32 ;  /* 0x0000001506037224 */ /* 0x001fc400078e0220 */
[----:B------:R-:W-:Y:S02]  /*0c60*/  IMAD R50, R11, R50, R0 ;  /* 0x000000320b327224 */ /* 0x000fe400078e0200 */
[----:B------:R-:W-:Y:S02]  /*0c70*/  IMAD R3, R3, R24, R5 ;  /* 0x0000001803037224 */ /* 0x000fe400078e0205 */
[----:B------:R-:W-:-:S03]  /*0c80*/  IMAD.MOV.U32 R0, RZ, RZ, 0x1 ;  /* 0x00000001ff007424 */ /* 0x000fc600078e00ff */
[----:B------:R-:W-:Y:S02]  /*0c90*/  SEL R51, R3, R50, !P3 ;  /* 0x0000003203337207 */ /* 0x000fe40005800000 */
[----:B------:R-:W-:-:S07]  /*0ca0*/  SEL R50, R50, R3, !P3 ;  /* 0x0000000332327207 */ /* 0x000fce0005800000 */
.L_x_5:
[----:B------:R-:W-:-:S08]  /*0cb0*/  NOP ;  /* 0x0000000000007918 */ /* 0x000fd00000000000 */
[----:B------:R-:W0:Y:S02]  /*0cc0*/  USETMAXREG.TRY_ALLOC.CTAPOOL UP0, 0xe8 ;  /* 0x000000e8000079c8 */ /* 0x000e240008000600 */
[----:B0-----:R-:W-:-:S13]  /*0cd0*/  PLOP3.LUT P0, PT, PT, PT, UP0, 0x80, 0x0 ;  /* 0x000000000000781c */ /* 0x001fda0003f0f008 */
[----:B------:R-:W-:Y:S05]  /*0ce0*/  @!P0 BRA `(.L_x_5) ;  /* 0xfffffffc00f08947 */ /* 0x000fea000383ffff */
[----:B------:R-:W-:Y:S01]  /*0cf0*/  ULDC.64 UR4, c[0x0][0x598] ;  /* 0x0001660000047ab9 */ /* 0x000fe20000000a00 */
[----:B------:R-:W-:Y:S01]  /*0d00*/  ULDC.64 UR36, c[0x0][0x208] ;  /* 0x0000820000247ab9 */ /* 0x000fe20000000a00 */
[----:B------:R-:W-:-:S04]  /*0d10*/  ISETP.NE.U32.AND P0, PT, RZ, UR4, PT ;  /* 0x00000004ff007c0c */ /* 0x000fc8000bf05070 */
[----:B------:R-:W-:-:S13]  /*0d20*/  ISETP.NE.AND.EX P0, PT, RZ, UR5, PT, P0 ;  /* 0x00000005ff007c0c */ /* 0x000fda000bf05300 */
[----:B------:R-:W-:Y:S05]  /*0d30*/  @!P0 BRA `(.L_x_8) ;  /* 0x00000000001c8947 */ /* 0x000fea0003800000 */
[----:B------:R-:W0:Y:S02]  /*0d40*/  LDC.64 R4, c[0x0][0x598] ;  /* 0x00016600ff047b82 */ /* 0x000e240000000a00 */
[----:B0-----:R-:W2:Y:S02]  /*0d50*/  LDG.E.64 R4, desc[UR36][R4.64] ;  /* 0x0000002404047981 */ /* 0x001ea4000c1e1b00 */
[----:B--2---:R-:W-:-:S04]  /*0d60*/  ISETP.NE.U32.AND P0, PT, R4, RZ, PT ;  /* 0x000000ff0400720c */ /* 0x004fc80003f05070 */
[----:B------:R-:W-:-:S13]  /*0d70*/  ISETP.NE.AND.EX P0, PT, R5, RZ, PT, P0 ;  /* 0x000000ff0500720c */ /* 0x000fda0003f05300 */
[----:B------:R-:W-:Y:S05]  /*0d80*/  @!P0 BRA `(.L_x_8) ;  /* 0x0000000000088947 */ /* 0x000fea0003800000 */
[----:B------:R0:W5:Y:S01]  /*0d90*/  LD.E R23, desc[UR36][R4.64] ;  /* 0x0000002404177980 */ /* 0x000162000c101900 */
[----:B------:R-:W-:Y:S05]  /*0da0*/  BRA `(.L_x_9) ;  /* 0x0000000000247947 */ /* 0x000fea0003800000 */
.L_x_8:
[----:B------:R-:W-:Y:S02]  /*0db0*/  ULDC.64 UR4, c[0x0][0x588] ;  /* 0x0001620000047ab9 */ /* 0x000fe40000000a00 */
[----:B------:R-:W-:-:S04]  /*0dc0*/  ISETP.NE.U32.AND P0, PT, RZ, UR4, PT ;  /* 0x00000004ff007c0c */ /* 0x000fc8000bf05070 */
[----:B------:R-:W-:-:S13]  /*0dd0*/  ISETP.NE.AND.EX P0, PT, RZ, UR5, PT, P0 ;  /* 0x00000005ff007c0c */ /* 0x000fda000bf05300 */
[----:B------:R-:W-:Y:S05]  /*0de0*/  @!P0 BRA `(.L_x_10) ;  /* 0x00000000000c8947 */ /* 0x000fea0003800000 */
[----:B------:R-:W0:Y:S02]  /*0df0*/  LDC.64 R4, c[0x0][0x588] ;  /* 0x00016200ff047b82 */ /* 0x000e240000000a00 */
[----:B0-----:R1:W5:Y:S01]  /*0e00*/  LDG.E R23, desc[UR36][R4.64] ;  /* 0x0000002404177981 */ /* 0x001362000c1e1900 */
[----:B------:R-:W-:Y:S05]  /*0e10*/  BRA `(.L_x_9) ;  /* 0x0000000000087947 */ /* 0x000fea0003800000 */
.L_x_10:
[----:B------:R-:W-:Y:S02]  /*0e20*/  ULDC UR4, c[0x0][0x580] ;  /* 0x0001600000047ab9 */ /* 0x000fe40000000800 */
[----:B------:R-:W-:-:S07]  /*0e30*/  IMAD.U32 R23, RZ, RZ, UR4 ;  /* 0x00000004ff177e24 */ /* 0x000fce000f8e00ff */
.L_x_9:
[----:B------:R-:W-:Y:S02]  /*0e40*/  ULDC.64 UR4, c[0x0][0x5a0] ;  /* 0x0001680000047ab9 */ /* 0x000fe40000000a00 */
[----:B------:R-:W-:-:S04]  /*0e50*/  ISETP.NE.U32.AND P0, PT, RZ, UR4, PT ;  /* 0x00000004ff007c0c */ /* 0x000fc8000bf05070 */
[----:B------:R-:W-:-:S13]  /*0e60*/  ISETP.NE.AND.EX P0, PT, RZ, UR5, PT, P0 ;  /* 0x00000005ff007c0c */ /* 0x000fda000bf05300 */
[----:B------:R-:W-:Y:S05]  /*0e70*/  @!P0 BRA `(.L_x_11) ;  /* 0x00000000001c8947 */ /* 0x000fea0003800000 */
[----:B01----:R-:W0:Y:S02]  /*0e80*/  LDC.64 R4, c[0x0][0x5a0] ;  /* 0x00016800ff047b82 */ /* 0x003e240000000a00 */
[----:B0-----:R-:W2:Y:S02]  /*0e90*/  LDG.E.64 R4, desc[UR36][R4.64] ;  /* 0x0000002404047981 */ /* 0x001ea4000c1e1b00 */
[----:B--2---:R-:W-:-:S04]  /*0ea0*/  ISETP.NE.U32.AND P0, PT, R4, RZ, PT ;  /* 0x000000ff0400720c */ /* 0x004fc80003f05070 */
[----:B------:R-:W-:-:S13]  /*0eb0*/  ISETP.NE.AND.EX P0, PT, R5, RZ, PT, P0 ;  /* 0x000000ff0500720c */ /* 0x000fda0003f05300 */
[----:B------:R-:W-:Y:S05]  /*0ec0*/  @!P0 BRA `(.L_x_11) ;  /* 0x0000000000088947 */ /* 0x000fea0003800000 */
[----:B------:R0:W5:Y:S01]  /*0ed0*/  LD.E R48, desc[UR36][R4.64] ;  /* 0x0000002404307980 */ /* 0x000162000c101900 */
[----:B------:R-:W-:Y:S05]  /*0ee0*/  BRA `(.L_x_12) ;  /* 0x0000000000247947 */ /* 0x000fea0003800000 */
.L_x_11:
[----:B------:R-:W-:Y:S02]  /*0ef0*/  ULDC.64 UR4, c[0x0][0x590] ;  /* 0x0001640000047ab9 */ /* 0x000fe40000000a00 */
[----:B------:R-:W-:-:S04]  /*0f00*/  ISETP.NE.U32.AND P0, PT, RZ, UR4, PT ;  /* 0x00000004ff007c0c */ /* 0x000fc8000bf05070 */
[----:B------:R-:W-:-:S13]  /*0f10*/  ISETP.NE.AND.EX P0, PT, RZ, UR5, PT, P0 ;  /* 0x00000005ff007c0c */ /* 0x000fda000bf05300 */
[----:B------:R-:W-:Y:S05]  /*0f20*/  @!P0 BRA `(.L_x_13) ;  /* 0x00000000000c8947 */ /* 0x000fea0003800000 */
[----:B01----:R-:W0:Y:S02]  /*0f30*/  LDC.64 R4, c[0x0][0x590] ;  /* 0x00016400ff047b82 */ /* 0x003e240000000a00 */
[----:B0-----:R1:W5:Y:S01]  /*0f40*/  LDG.E R48, desc[UR36][R4.64] ;  /* 0x0000002404307981 */ /* 0x001362000c1e1900 */
[----:B------:R-:W-:Y:S05]  /*0f50*/  BRA `(.L_x_12) ;  /* 0x0000000000087947 */ /* 0x000fea0003800000 */
.L_x_13:
[----:B------:R-:W-:Y:S02]  /*0f60*/  ULDC UR4, c[0x0][0x584] ;  /* 0x0001610000047ab9 */ /* 0x000fe40000000800 */
[----:B------:R-:W-:-:S07]  /*0f70*/  IMAD.U32 R48, RZ, RZ, UR4 ;  /* 0x00000004ff307e24 */ /* 0x000fce000f8e00ff */
.L_x_12:
[----:B------:R-:W-:-:S13]  /*0f80*/  LOP3.LUT P0, RZ, R0, 0xff, RZ, 0xc0, !PT ;  /* 0x000000ff00ff7812 */ /* 0x000fda000780c0ff */
[----:B------:R-:W-:Y:S05]  /*0f90*/  @!P0 EXIT ;  /* 0x000000000000894d */ /* 0x000fea0003800000 */
[----:B------:R-:W-:Y:S01]  /*0fa0*/  ULDC UR4, c[0x0][0x28c] ;  /* 0x0000a30000047ab9 */ /* 0x000fe20000000800 */
[----:B------:R-:W-:Y:S01]  /*0fb0*/  LOP3.LUT R54, R19, 0x1, RZ, 0xfc, !PT ;  /* 0x0000000113367812 */ /* 0x000fe200078efcff */
[----:B------:R-:W-:Y:S01]  /*0fc0*/  UIADD3 UR4, UR4, 0x3f, URZ ;  /* 0x0000003f04047890 */ /* 0x000fe2000fffe03f */
[----:B------:R-:W-:Y:S01]  /*0fd0*/  UMOV UR38, URZ ;  /* 0x0000003f00267c82 */ /* 0x000fe20008000000 */
[----:B------:R-:W-:Y:S02]  /*0fe0*/  UMOV UR39, URZ ;  /* 0x0000003f00277c82 */ /* 0x000fe40008000000 */
[----:B------:R-:W-:-:S04]  /*0ff0*/  USHF.R.S32.HI UR5, URZ, 0x1f, UR4 ;  /* 0x0000001f3f057899 */ /* 0x000fc80008011404 */
[----:B------:R-:W-:-:S04]  /*1000*/  ULEA.HI UR5, UR5, UR4, URZ, 0x6 ;  /* 0x0000000405057291 */ /* 0x000fc8000f8f303f */
[----:B------:R-:W-:-:S12]  /*1010*/  USHF.R.S32.HI UR40, URZ, 0x6, UR5 ;  /* 0x000000063f287899 */ /* 0x000fd80008011405 */
.L_x_79:
[----:B------:R-:W-:Y:S01]  /*1020*/  LOP3.LUT R0, R18, 0x80, RZ, 0xc0, !PT ;  /* 0x0000008012007812 */ /* 0x000fe200078ec0ff */
[----:B--2---:R-:W2:Y:S01]  /*1030*/  S2UR UR7, SR_CgaCtaId ;  /* 0x00000000000779c3 */ /* 0x004ea20000008800 */
[----:B------:R-:W-:Y:S02]  /*1040*/  UMOV UR6, 0x400 ;  /* 0x0000040000067882 */ /* 0x000fe40000000000 */
[----:B------:R-:W-:-:S06]  /*1050*/  SHF.R.U32.HI R0, RZ, 0x7, R0 ;  /* 0x00000007ff007819 */ /* 0x000fcc0000011600 */
[----:B---3--:R-:W3:Y:S01]  /*1060*/  SHFL.IDX PT, R0, R0, RZ, 0x1f ;  /* 0x00001fff00007589 */ /* 0x008ee200000e0000 */
[----:B--2---:R-:W-:Y:S01]  /*1070*/  ULEA UR42, UR7, UR6, 0x18 ;  /* 0x00000006072a7291 */ /* 0x004fe2000f8ec03f */
[----:B---3--:R-:W-:-:S13]  /*1080*/  R2UR UR4, R0 ;  /* 0x00000000000472ca */ /* 0x008fda00000e0000 */
[----:B------:R-:W-:-:S04]  /*1090*/  ULEA.HI UR5, UR4, UR4, URZ, 0x1 ;  /* 0x0000000404057291 */ /* 0x000fc8000f8f083f */
[----:B------:R-:W-:-:S04]  /*10a0*/  ULOP3.LUT UR5, UR5, 0x7fffe, URZ, 0xc0, !UPT ;  /* 0x0007fffe05057892 */ /* 0x000fc8000f8ec03f */
[----:B------:R-:W-:-:S03]  /*10b0*/  UIADD3 UR5, UR4, -UR5, URZ ;  /* 0x8000000504057290 */ /* 0x000fc6000fffe03f */
[----:B------:R-:W-:Y:S01]  /*10c0*/  ULDC UR4, c[0x0][0x28c] ;  /* 0x0000a30000047ab9 */ /* 0x000fe20000000800 */
[----:B------:R-:W-:Y:S01]  /*10d0*/  ULEA UR5, UR5, UR42, 0xd ;  /* 0x0000002a05057291 */ /* 0x000fe2000f8e683f */
[----:B------:R-:W-:-:S03]  /*10e0*/  ISETP.LT.AND P0, PT, RZ, UR4, PT ;  /* 0x00000004ff007c0c */ /* 0x000fc6000bf01270 */
[----:B------:R-:W-:-:S04]  /*10f0*/  UIADD3 UR5, UR5, 0x180, URZ ;  /* 0x0000018005057890 */ /* 0x000fc8000fffe03f */
[----:B------:R-:W-:-:S04]  /*1100*/  USHF.R.U32.HI UR5, URZ, 0x4, UR5 ;  /* 0x000000043f057899 */ /* 0x000fc80008011605 */
[----:B------:R-:W-:Y:S02]  /*1110*/  ULOP3.LUT UR41, UR5, 0x3fff, URZ, 0xc0, !UPT ;  /* 0x00003fff05297892 */ /* 0x000fe4000f8ec03f */
[----:B0---45:R-:W-:Y:S10]  /*1120*/  @P0 BRA `(.L_x_14) ;  /* 0x0000000000400947 */ /* 0x031ff40003800000 */
[----:B------:R-:W-:Y:S01]  /*1130*/  MOV R0, 0x0 ;  /* 0x0000000000007802 */ /* 0x000fe20000000f00 */
[----:B------:R-:W-:Y:S01]  /*1140*/  ULDC.64 UR4, c[0x4][0x68] ;  /* 0x01001a0000047ab9 */ /* 0x000fe20000000a00 */
[----:B------:R-:W-:Y:S01]  /*1150*/  ULDC.64 UR6, c[0x4][0x8] ;  /* 0x0100020000067ab9 */ /* 0x000fe20000000a00 */
[----:B01----:R-:W-:Y:S01]  /*1160*/  IMAD.U32 R4, RZ, RZ, UR4 ;  /* 0x00000004ff047e24 */ /* 0x003fe2000f8e00ff */
[----:B------:R0:W1:Y:S01]  /*1170*/  LDC.64 R14, c[0x4][R0] ;  /* 0x01000000000e7b82 */ /* 0x0000620000000a00 */
[----:B------:R-:W-:Y:S01]  /*1180*/  IMAD.U32 R5, RZ, RZ, UR5 ;  /* 0x00000005ff057e24 */ /* 0x000fe2000f8e00ff */
[----:B------:R-:W-:Y:S01]  /*1190*/  ULDC.64 UR4, c[0x4][0x70] ;  /* 0x01001c0000047ab9 */ /* 0x000fe20000000a00 */
[----:B------:R-:W-:Y:S02]  /*11a0*/  IMAD.U32 R10, RZ, RZ, UR6 ;  /* 0x00000006ff0a7e24 */ /* 0x000fe4000f8e00ff */
[----:B------:R-:W-:Y:S02]  /*11b0*/  IMAD.U32 R6, RZ, RZ, UR4 ;  /* 0x00000004ff067e24 */ /* 0x000fe4000f8e00ff */
[----:B------:R-:W-:-:S02]  /*11c0*/  IMAD.U32 R7, RZ, RZ, UR5 ;  /* 0x00000005ff077e24 */ /* 0x000fc4000f8e00ff */
[----:B------:R-:W-:Y:S02]  /*11d0*/  IMAD.U32 R11, RZ, RZ, UR7 ;  /* 0x00000007ff0b7e24 */ /* 0x000fe4000f8e00ff */
[----:B------:R-:W-:Y:S02]  /*11e0*/  IMAD.MOV.U32 R8, RZ, RZ, 0x1e1 ;  /* 0x000001e1ff087424 */ /* 0x000fe400078e00ff */
[----:B------:R-:W-:Y:S02]  /*11f0*/  IMAD.MOV.U32 R12, RZ, RZ, 0x1 ;  /* 0x00000001ff0c7424 */ /* 0x000fe400078e00ff */
[----:B0-----:R-:W-:-:S07]  /*1200*/  IMAD.MOV.U32 R13, RZ, RZ, RZ ;  /* 0x000000ffff0d7224 */ /* 0x001fce00078e00ff */
[----:B------:R-:W-:-:S07]  /*1210*/  LEPC R20, `(.L_x_14) ;  /* 0x000000001014794e */ /* 0x000fce0000000000 */
[----:B-1---5:R-:W-:Y:S05]  /*1220*/  CALL.ABS.NOINC R14 ;  /* 0x000000000e007343 */ /* 0x022fea0003c00000 */
.L_x_14:
[----:B------:R-:W-:-:S13]  /*1230*/  ISETP.NE.AND P0, PT, R54, 0x3, PT ;  /* 0x000000033600780c */ /* 0x000fda0003f05270 */
[----:B------:R-:W-:Y:S05]  /*1240*/  @!P0 BRA `(.L_x_15) ;  /* 0x0000000000048947 */ /* 0x000fea0003800000 */
[----:B------:R-:W-:Y:S01]  /*1250*/  BPT.TRAP 0x1 ;  /* 0x000000040000795c */ /* 0x000fe20000300000 */
.L_x_15:
[----:B------:R-:W-:Y:S02]  /*1260*/  IMAD.U32 R3, RZ, RZ, UR39 ;  /* 0x00000027ff037e24 */ /* 0x000fe4000f8e00ff */
[----:B------:R-:W-:-:S03]  /*1270*/  IMAD.U32 R0, RZ, RZ, UR38 ;  /* 0x00000026ff007e24 */ /* 0x000fc6000f8e00ff */
[----:B------:R-:W-:Y:S02]  /*1280*/  LEA R3, R3, UR42, 0x3 ;  /* 0x0000002a03037c11 */ /* 0x000fe4000f8e18ff */
[----:B------:R-:W-:-:S04]  /*1290*/  SHF.L.U32 R0, R0, 0x1f, RZ ;  /* 0x0000001f00007819 */ /* 0x000fc800000006ff */
[----:B------:R2:W3:Y:S01]  /*12a0*/  SYNCS.PHASECHK.TRANS64.TRYWAIT P1, [R3+URZ], R0 ;  /* 0x00000000030075a7 */ /* 0x0004e2000802017f */
[----:B------:R-:W-:Y:S05]  /*12b0*/  @!P0 BRA `(.L_x_16) ;  /* 0x0000000000048947 */ /* 0x000fea0003800000 */
[----:B------:R-:W-:Y:S01]  /*12c0*/  BPT.TRAP 0x1 ;  /* 0x000000040000795c */ /* 0x000fe20000300000 */
.L_x_16:
[----:B---3--:R-:W-:Y:S05]  /*12d0*/  @P1 BRA `(.L_x_17) ;  /* 0x0000000000081947 */ /* 0x008fea0003800000 */
[----:B------:R-:W3:Y:S02]  /*12e0*/  SYNCS.PHASECHK.TRANS64.TRYWAIT P1, [R3+URZ], R0 ;  /* 0x00000000030075a7 */ /* 0x000ee4000802017f */
[----:B---3--:R-:W-:Y:S05]  /*12f0*/  @!P1 BRA `(.L_x_18) ;  /* 0x0000004800cc9947 */ /* 0x008fea0003800000 */
.L_x_17:
[----:B------:R-:W-:-:S04]  /*1300*/  UISETP.LT.AND UP0, UPT, UR40, 0x1, UPT ;  /* 0x000000012800788c */ /* 0x000fc8000bf01270 */
[----:B------:R-:W-:-:S04]  /*1310*/  USEL UR4, UR40, 0x1, UP0 ;  /* 0x0000000128047887 */ /* 0x000fc80008000000 */
[----:B------:R-:W-:-:S06]  /*1320*/  UIADD3 UR4, UR40, -UR4, URZ ;  /* 0x8000000428047290 */ /* 0x000fcc000fffe03f */
[----:B--23--:R-:W-:Y:S01]  /*1330*/  IMAD.U32 R0, RZ, RZ, UR4 ;  /* 0x00000004ff007e24 */ /* 0x00cfe2000f8e00ff */
[----:B------:R-:W-:Y:S05]  /*1340*/  WARPSYNC.ALL ;  /* 0x0000000000007948 */ /* 0x000fea0003800000 */
[----:B------:R-:W-:Y:S01]  /*1350*/  ISETP.GE.AND P1, PT, R0, 0x1, PT ;  /* 0x000000010000780c */ /* 0x000fe20003f26270 */
[----:B------:R-:W-:Y:S01]  /*1360*/  UIADD3 UR4, UR42, 0x28180, URZ ;  /* 0x000281802a047890 */ /* 0x000fe2000fffe03f */
[----:B------:R-:W-:Y:S01]  /*1370*/  WARPGROUP.ARRIVE ;  /* 0x00000000000079c5 */ /* 0x000fe20000000000 */
[----:B------:R-:W-:Y:S01]  /*1380*/  UMOV UR9, 0x40000040 ;  /* 0x4000004000097882 */ /* 0x000fe20000000000 */
[----:B------:R-:W-:Y:S01]  /*1390*/  UMOV UR11, 0x40000040 ;  /* 0x40000040000b7882 */ /* 0x000fe20000000000 */
[----:B------:R-:W-:-:S04]  /*13a0*/  USHF.R.U32.HI UR4, URZ, 0x4, UR4 ;  /* 0x000000043f047899 */ /* 0x000fc80008011604 */
[----:B------:R-:W-:Y:S02]  /*13b0*/  ULOP3.LUT UR5, UR4, 0x3fff, URZ, 0xc0, !UPT ;  /* 0x00003fff04057892 */ /* 0x000fe4000f8ec03f */
[----:B------:R-:W-:Y:S02]  /*13c0*/  ULOP3.LUT UR4, UR41, 0x10000, URZ, 0xfc, !UPT ;  /* 0x0001000029047892 */ /* 0x000fe4000f8efc3f */
[----:B------:R-:W-:Y:S02]  /*13d0*/  ULOP3.LUT UR5, UR5, 0x10000, URZ, 0xfc, !UPT ;  /* 0x0001000005057892 */ /* 0x000fe4000f8efc3f */
[----:B------:R-:W-:Y:S02]  /*13e0*/  ULEA UR7, UR39, UR4, 0xa ;  /* 0x0000000427077291 */ /* 0x000fe4000f8e503f */
[----:B------:R-:W-:-:S04]  /*13f0*/  UIMAD UR6, UR39, 0x180, UR5 ;  /* 0x00000180270678a4 */ /* 0x000fc8000f8e0205 */
[----:B------:R-:W-:Y:S01]  /*1400*/  UIADD3 UR12, UR6, 0x80, URZ ;  /* 0x00000080060c7890 */ /* 0x000fe2000fffe03f */
[----:B------:R-:W-:Y:S02]  /*1410*/  UMOV UR8, UR7 ;  /* 0x0000000700087c82 */ /* 0x000fe40008000000 */
[----:B------:R-:W-:Y:S01]  /*1420*/  UMOV UR10, UR6 ;  /* 0x00000006000a7c82 */ /* 0x000fe20008000000 */
[----:B------:R-:W-:Y:S01]  /*1430*/  UIADD3 UR13, UR6, 0x100, URZ ;  /* 0x00000100060d7890 */ /* 0x000fe2000fffe03f */
[----:B------:R-:W-:Y:S01]  /*1440*/  HGMMA.64x16x16.F32.BF16 R40, gdesc[UR8], RZ, !UPT, gsb0 ;  /* 0x00200000082879f0 */ /* 0x000fe2000c0018ff */
[----:B------:R-:W-:Y:S01]  /*1450*/  UMOV UR11, 0x40000040 ;  /* 0x40000040000b7882 */ /* 0x000fe20000000000 */
[----:B------:R-:W-:Y:S01]  /*1460*/  UMOV UR10, UR12 ;  /* 0x0000000c000a7c82 */ /* 0x000fe20008000000 */
[----:B------:R-:W-:Y:S01]  /*1470*/  UIADD3 UR12, UR6, 0x82, URZ ;  /* 0x00000082060c7890 */ /* 0x000fe2000fffe03f */
[----:B------:R-:W-:Y:S02]  /*1480*/  WARPGROUP.DEPBAR.LE gsb0, 0x0 ;  /* 0x00008000000079c5 */ /* 0x000fe40000010000 */
[----:B------:R-:W-:-:S06]  /*1490*/  WARPGROUP.ARRIVE ;  /* 0x00000000000079c5 */ /* 0x000fcc0000000000 */
[----:B------:R-:W-:Y:S01]  /*14a0*/  HGMMA.64x16x16.F32.BF16 R32, gdesc[UR8], RZ, !UPT, gsb0 ;  /* 0x00200000082079f0 */ /* 0x000fe2000c0018ff */
[----:B------:R-:W-:Y:S01]  /*14b0*/  UMOV UR10, UR13 ;  /* 0x0000000d000a7c82 */ /* 0x000fe20008000000 */
[----:B------:R-:W-:Y:S01]  /*14c0*/  UMOV UR11, 0x40000040 ;  /* 0x40000040000b7882 */ /* 0x000fe20000000000 */
[----:B------:R-:W-:Y:S01]  /*14d0*/  UIADD3 UR13, UR6, 0x102, URZ ;  /* 0x00000102060d7890 */ /* 0x000fe2000fffe03f */
[----:B------:R-:W-:Y:S02]  /*14e0*/  WARPGROUP.DEPBAR.LE gsb0, 0x0 ;  /* 0x00008000000079c5 */ /* 0x000fe40000010000 */
[----:B------:R-:W-:-:S06]  /*14f0*/  WARPGROUP.ARRIVE ;  /* 0x00000000000079c5 */ /* 0x000fcc0000000000 */
[----:B------:R-:W-:Y:S01]  /*1500*/  HGMMA.64x16x16.F32.BF16 R24, gdesc[UR8], RZ, !UPT, gsb0 ;  /* 0x00200000081879f0 */ /* 0x000fe2000c0018ff */
[----:B------:R-:W-:Y:S02]  /*1510*/  UIADD3 UR8, UR7, 0x2, URZ ;  /* 0x0000000207087890 */ /* 0x000fe4000fffe03f */
[----:B------:R-:W-:Y:S01]  /*1520*/  UIADD3 UR10, UR6, 0x2, URZ ;  /* 0x00000002060a7890 */ /* 0x000fe2000fffe03f */
[----:B------:R-:W-:Y:S01]  /*1530*/  UMOV UR9, 0x40000040 ;  /* 0x4000004000097882 */ /* 0x000fe20000000000 */
[----:B------:R-:W-:Y:S01]  /*1540*/  UMOV UR11, 0x40000040 ;  /* 0x40000040000b7882 */ /* 0x000fe20000000000 */
[----:B------:R-:W-:Y:S02]  /*1550*/  WARPGROUP.DEPBAR.LE gsb0, 0x0 ;  /* 0x00008000000079c5 */ /* 0x000fe40000010000 */
[----:B------:R-:W-:-:S06]  /*1560*/  WARPGROUP.ARRIVE ;  /* 0x00000000000079c5 */ /* 0x000fcc0000000000 */
[----:B------:R-:W-:Y:S01]  /*1570*/  HGMMA.64x16x16.F32.BF16 R40, gdesc[UR8], R40, gsb0 ;  /* 0x00200000082879f0 */ /* 0x000fe20008001828 */
[----:B------:R-:W-:Y:S01]  /*1580*/  UMOV UR10, UR12 ;  /* 0x0000000c000a7c82 */ /* 0x000fe20008000000 */
[----:B------:R-:W-:Y:S01]  /*1590*/  UMOV UR11, 0x40000040 ;  /* 0x40000040000b7882 */ /* 0x000fe20000000000 */
[----:B------:R-:W-:Y:S01]  /*15a0*/  UIADD3 UR12, UR6, 0x84, URZ ;  /* 0x00000084060c7890 */ /* 0x000fe2000fffe03f */
        /* <DEDUP_REMOVED lines=26> */
[----:B------:R-:W-:Y:S02]  /*1750*/  UIADD3 UR8, UR7, 0x6, URZ ;  /* 0x0000000607087890 */ /* 0x000fe4000fffe03f */
[----:B------:R-:W-:Y:S01]  /*1760*/  UIADD3 UR10, UR6, 0x6, URZ ;  /* 0x00000006060a7890 */ /* 0x000fe2000fffe03f */
[----:B------:R-:W-:Y:S01]  /*1770*/  UMOV UR9, 0x40000040 ;  /* 0x4000004000097882 */ /* 0x000fe20000000000 */
[----:B------:R-:W-:Y:S01]  /*1780*/  UMOV UR11, 0x40000040 ;  /* 0x40000040000b7882 */ /* 0x000fe20000000000 */
[----:B------:R-:W-:Y:S02]  /*1790*/  UIADD3 UR7, UR6, 0x86, URZ ;  /* 0x0000008606077890 */ /* 0x000fe4000fffe03f */
[----:B------:R-:W-:Y:S01]  /*17a0*/  UIADD3 UR6, UR6, 0x106, URZ ;  /* 0x0000010606067890 */ /* 0x000fe2000fffe03f */
        /* <DEDUP_REMOVED lines=12> */
[----:B------:R-:W-:Y:S03]  /*1870*/  HGMMA.64x16x16.F32.BF16 R24, gdesc[UR8], R24, gsb0 ;  /* 0x00200000081879f0 */ /* 0x000fe60008001818 */
[----:B------:R-:W-:Y:S02]  /*1880*/  WARPGROUP.DEPBAR.LE gsb0, 0x0 ;  /* 0x00008000000079c5 */ /* 0x000fe40000010000 */
[----:B------:R-:W-:Y:S05]  /*1890*/  @!P1 BRA `(.L_x_19) ;  /* 0x0000000400d89947 */ /* 0x000fea0003800000 */
[----:B------:R-:W-:-:S04]  /*18a0*/  UIADD3 UR6, UR39, 0x1, URZ ;  /* 0x0000000127067890 */ /* 0x000fc8000fffe03f */
[----:B------:R-:W-:-:S04]  /*18b0*/  UISETP.NE.AND UP0, UPT, UR6, 0xa, UPT ;  /* 0x0000000a0600788c */ /* 0x000fc8000bf05270 */
[----:B------:R-:W-:Y:S02]  /*18c0*/  USEL UR7, URZ, 0x1, UP0 ;  /* 0x000000013f077887 */ /* 0x000fe40008000000 */
[----:B------:R-:W-:Y:S02]  /*18d0*/  USEL UR6, UR6, URZ, UP0 ;  /* 0x0000003f06067287 */ /* 0x000fe40008000000 */
[----:B------:R-:W-:-:S06]  /*18e0*/  ULOP3.LUT UR7, UR38, UR7, URZ, 0x3c, !UPT ;  /* 0x0000000726077292 */ /* 0x000fcc000f8e3c3f */
[----:B01----:R-:W-:Y:S01]  /*18f0*/  IMAD.U32 R5, RZ, RZ, UR7 ;  /* 0x00000007ff057e24 */ /* 0x003fe2000f8e00ff */
[----:B------:R-:W-:-:S06]  /*1900*/  UMOV UR7, UR39 ;  /* 0x0000002700077c82 */ /* 0x000fcc0008000000 */
.L_x_26:
[----:B01----:R-:W-:Y:S05]  /*1910*/  @!P0 BRA `(.L_x_20) ;  /* 0x0000000000048947 */ /* 0x003fea0003800000 */
[----:B------:R-:W-:Y:S01]  /*1920*/  BPT.TRAP 0x1 ;  /* 0x000000040000795c */ /* 0x000fe20000300000 */
.L_x_20:
[----:B------:R-:W0:Y:S01]  /*1930*/  S2UR UR9, SR_CgaCtaId ;  /* 0x00000000000979c3 */ /* 0x000e220000008800 */
[----:B------:R-:W-:Y:S01]  /*1940*/  UMOV UR8, 0x400 ;  /* 0x0000040000087882 */ /* 0x000fe20000000000 */
[----:B------:R-:W-:Y:S01]  /*1950*/  SHF.L.U32 R3, R5, 0x1f, RZ ;  /* 0x0000001f05037819 */ /* 0x000fe200000006ff */
[----:B0-----:R-:W-:-:S04]  /*1960*/  ULEA UR8, UR9, UR8, 0x18 ;  /* 0x0000000809087291 */ /* 0x001fc8000f8ec03f */
[----:B------:R-:W-:-:S09]  /*1970*/  ULEA UR9, UR6, UR8, 0x3 ;  /* 0x0000000806097291 */ /* 0x000fd2000f8e183f */
[----:B------:R0:W1:Y:S01]  /*1980*/  SYNCS.PHASECHK.TRANS64.TRYWAIT P1, [UR9], R3 ;  /* 0x00000003ff0075a7 */ /* 0x0000620008020149 */
[----:B------:R-:W-:Y:S05]  /*1990*/  @!P0 BRA `(.L_x_21) ;  /* 0x0000000000048947 */ /* 0x000fea0003800000 */
[----:B------:R-:W-:Y:S01]  /*19a0*/  BPT.TRAP 0x1 ;  /* 0x000000040000795c */ /* 0x000fe20000300000 */
.L_x_21:
[----:B-1----:R-:W-:Y:S05]  /*19b0*/  @P1 BRA `(.L_x_22) ;  /* 0x0000000000081947 */ /* 0x002fea0003800000 */
[----:B------:R-:W1:Y:S02]  /*19c0*/  SYNCS.PHASECHK.TRANS64.TRYWAIT P1, [UR9], R3 ;  /* 0x00000003ff0075a7 */ /* 0x000e640008020149 */
[----:B-1----:R-:W-:Y:S05]  /*19d0*/  @!P1 BRA `(.L_x_23) ;  /* 0x0000004400289947 */ /* 0x002fea0003800000 */
.L_x_22:
[----:B------:R-:W-:Y:S01]  /*19e0*/  ULEA UR9, UR6, UR4, 0xa ;  /* 0x0000000406097291 */ /* 0x000fe2000f8e503f */
[----:B------:R-:W-:Y:S01]  /*19f0*/  WARPGROUP.ARRIVE ;  /* 0x00000000000079c5 */ /* 0x000fe20000000000 */
[----:B------:R-:W-:Y:S01]  /*1a00*/  UIMAD UR10, UR6, 0x180, UR5 ;  /* 0x00000180060a78a4 */ /* 0x000fe2000f8e0205 */
[----:B------:R-:W-:Y:S01]  /*1a10*/  UMOV UR13, 0x40000040 ;  /* 0x40000040000d7882 */ /* 0x000fe20000000000 */
[----:B------:R-:W-:Y:S02]  /*1a20*/  UMOV UR15, 0x40000040 ;  /* 0x40000040000f7882 */ /* 0x000fe40000000000 */
[----:B------:R-:W-:Y:S01]  /*1a30*/  UIADD3 UR11, UR10, 0x80, URZ ;  /* 0x000000800a0b7890 */ /* 0x000fe2000fffe03f */
[----:B------:R-:W-:Y:S02]  /*1a40*/  UMOV UR12, UR9 ;  /* 0x00000009000c7c82 */ /* 0x000fe40008000000 */
[----:B------:R-:W-:Y:S01]  /*1a50*/  UMOV UR14, UR10 ;  /* 0x0000000a000e7c82 */ /* 0x000fe20008000000 */
[----:B------:R-:W-:Y:S01]  /*1a60*/  UIADD3 UR16, UR10, 0x100, URZ ;  /* 0x000001000a107890 */ /* 0x000fe2000fffe03f */
[----:B------:R-:W-:Y:S01]  /*1a70*/  HGMMA.64x16x16.F32.BF16 R40, gdesc[UR12], R40, gsb0 ;  /* 0x002000000c2879f0 */ /* 0x000fe20008001828 */
[----:B------:R-:W-:Y:S01]  /*1a80*/  UMOV UR15, 0x40000040 ;  /* 0x40000040000f7882 */ /* 0x000fe20000000000 */
[----:B------:R-:W-:Y:S01]  /*1a90*/  UMOV UR14, UR11 ;  /* 0x0000000b000e7c82 */ /* 0x000fe20008000000 */
[----:B------:R-:W-:Y:S01]  /*1aa0*/  UIADD3 UR11, UR10, 0x82, URZ ;  /* 0x000000820a0b7890 */ /* 0x000fe2000fffe03f */
[----:B------:R-:W-:-:S02]  /*1ab0*/  WARPGROUP.DEPBAR.LE gsb0, 0x0 ;  /* 0x00008000000079c5 */ /* 0x000fc40000010000 */
        /* <DEDUP_REMOVED lines=65> */
[----:B------:R-:W-:Y:S01]  /*1ed0*/  BPT.TRAP 0x1 ;  /* 0x000000040000795c */ /* 0x000fe20000300000 */
.L_x_24:
[----:B------:R-:W-:Y:S01]  /*1ee0*/  ULEA UR8, UR7, UR8, 0x3 ;  /* 0x0000000807087291 */ /* 0x000fe2000f8e183f */
[----:B------:R-:W-:-:S03]  /*1ef0*/  ISETP.GT.U32.AND P1, PT, R19, 0x1, PT ;  /* 0x000000011300780c */ /* 0x000fc60003f24070 */
[----:B------:R-:W-:-:S04]  /*1f00*/  UIADD3 UR8, UR8, 0x50, URZ ;  /* 0x0000005008087890 */ /* 0x000fc8000fffe03f */
[----:B------:R-:W-:-:S09]  /*1f10*/  UPRMT UR8, URZ, 0x654, UR8 ;  /* 0x000006543f087896 */ /* 0x000fd20008000008 */
[----:B------:R-:W-:Y:S01]  /*1f20*/  SYNCS.ARRIVE.TRANS64.RED.A1T0 RZ, [UR8], RZ ;  /* 0x000000ffffff79a7 */ /* 0x000fe20008100408 */
[----:B------:R-:W-:Y:S05]  /*1f30*/  @P1 BRA `(.L_x_25) ;  /* 0x0000000000041947 */ /* 0x000fea0003800000 */
[----:B------:R-:W-:Y:S01]  /*1f40*/  BPT.TRAP 0x1 ;  /* 0x000000040000795c */ /* 0x000fe20000300000 */
.L_x_25:
[----:B------:R-:W-:Y:S01]  /*1f50*/  UIADD3 UR6, UR6, 0x1, URZ ;  /* 0x0000000106067890 */ /* 0x000fe2000fffe03f */
[C---:B------:R-:W-:Y:S01]  /*1f60*/  ISETP.GT.AND P1, PT, R0.reuse, 0x1, PT ;  /* 0x000000010000780c */ /* 0x040fe20003f24270 */
[----:B------:R-:W-:Y:S01]  /*1f70*/  UIADD3 UR7, UR7, 0x1, URZ ;  /* 0x0000000107077890 */ /* 0x000fe2000fffe03f */
[----:B------:R-:W-:Y:S01]  /*1f80*/  VIADD R0, R0, 0xffffffff ;  /* 0xffffffff00007836 */ /* 0x000fe20000000000 */
[----:B------:R-:W-:Y:S02]  /*1f90*/  UISETP.NE.AND UP0, UPT, UR6, 0xa, UPT ;  /* 0x0000000a0600788c */ /* 0x000fe4000bf05270 */
[----:B------:R-:W-:Y:S02]  /*1fa0*/  UISETP.NE.AND UP1, UPT, UR7, 0xa, UPT ;  /* 0x0000000a0700788c */ /* 0x000fe4000bf25270 */
[----:B------:R-:W-:Y:S02]  /*1fb0*/  USEL UR8, URZ, 0x1, UP0 ;  /* 0x000000013f087887 */ /* 0x000fe40008000000 */
[----:B------:R-:W-:-:S02]  /*1fc0*/  USEL UR6, UR6, URZ, UP0 ;  /* 0x0000003f06067287 */ /* 0x000fc40008000000 */
[----:B------:R-:W-:Y:S02]  /*1fd0*/  USEL UR7, UR7, URZ, UP1 ;  /* 0x0000003f07077287 */ /* 0x000fe40008800000 */
[----:B------:R-:W-:Y:S01]  /*1fe0*/  LOP3.LUT R5, R5, UR8, RZ, 0x3c, !PT ;  /* 0x0000000805057c12 */ /* 0x000fe2000f8e3cff */
[----:B------:R-:W-:Y:S09]  /*1ff0*/  @P1 BRA `(.L_x_26) ;  /* 0xfffffff800441947 */ /* 0x000ff2000383ffff */
.L_x_19:
[----:B------:R-:W2:Y:S02]  /*2000*/  LDC R0, c[0x0][0x28c] ;  /* 0x0000a300ff007b82 */ /* 0x000ea40000000800 */
[----:B--2---:R-:W-:-:S13]  /*2010*/  ISETP.GE.AND P1, PT, R0, 0x1, PT ;  /* 0x000000010000780c */ /* 0x004fda0003f26270 */
[----:B------:R-:W-:Y:S05]  /*2020*/  @!P1 BRA `(.L_x_27) ;  /* 0x0000000000489947 */ /* 0x000fea0003800000 */
[----:B------:R-:W-:Y:S05]  /*2030*/  @!P0 BRA `(.L_x_28) ;  /* 0x0000000000048947 */ /* 0x000fea0003800000 */
[----:B------:R-:W-:Y:S01]  /*2040*/  BPT.TRAP 0x1 ;  /* 0x000000040000795c */ /* 0x000fe20000300000 */
.L_x_28:
[----:B------:R-:W2:Y:S01]  /*2050*/  S2UR UR7, SR_CgaCtaId ;  /* 0x00000000000779c3 */ /* 0x000ea20000008800 */
[----:B------:R-:W-:Y:S01]  /*2060*/  UISETP.LT.AND UP0, UPT, UR40, 0x1, UPT ;  /* 0x000000012800788c */ /* 0x000fe2000bf01270 */
[----:B------:R-:W-:-:S03]  /*2070*/  ISETP.GT.U32.AND P0, PT, R19, 0x1, PT ;  /* 0x000000011300780c */ /* 0x000fc60003f04070 */
[----:B------:R-:W-:-:S04]  /*2080*/  USEL UR6, UR40, 0x1, UP0 ;  /* 0x0000000128067887 */ /* 0x000fc80008000000 */
[----:B------:R-:W-:-:S04]  /*2090*/  UIADD3 UR6, UR39, UR40, -UR6 ;  /* 0x0000002827067290 */ /* 0x000fc8000fffe806 */
[----:B------:R-:W-:-:S04]  /*20a0*/  UIMAD.WIDE.U32 UR4, UR6, -0x33333333, URZ ;  /* 0xcccccccd060478a5 */ /* 0x000fc8000f8e003f */
[----:B------:R-:W-:-:S03]  /*20b0*/  USHF.R.U32.HI UR4, URZ, 0x3, UR5 ;  /* 0x000000033f047899 */ /* 0x000fc60008011605 */
[----:B------:R-:W-:Y:S01]  /*20c0*/  UMOV UR5, 0x400 ;  /* 0x0000040000057882 */ /* 0x000fe20000000000 */
[----:B------:R-:W-:Y:S02]  /*20d0*/  UIMAD UR6, UR4, -0xa, UR6 ;  /* 0xfffffff6040678a4 */ /* 0x000fe4000f8e0206 */
[----:B--2---:R-:W-:-:S04]  /*20e0*/  ULEA UR5, UR7, UR5, 0x18 ;  /* 0x0000000507057291 */ /* 0x004fc8000f8ec03f */
[----:B------:R-:W-:-:S04]  /*20f0*/  ULEA UR6, UR6, UR5, 0x3 ;  /* 0x0000000506067291 */ /* 0x000fc8000f8e183f */
[----:B------:R-:W-:-:S04]  /*2100*/  UIADD3 UR6, UR6, 0x50, URZ ;  /* 0x0000005006067890 */ /* 0x000fc8000fffe03f */
[----:B------:R-:W-:-:S09]  /*2110*/  UPRMT UR6, URZ, 0x654, UR6 ;  /* 0x000006543f067896 */ /* 0x000fd20008000006 */
[----:B------:R-:W-:Y:S01]  /*2120*/  SYNCS.ARRIVE.TRANS64.RED.A1T0 RZ, [UR6], RZ ;  /* 0x000000ffffff79a7 */ /* 0x000fe20008100406 */
[----:B------:R-:W-:Y:S05]  /*2130*/  @P0 BRA `(.L_x_27) ;  /* 0x0000000000040947 */ /* 0x000fea0003800000 */
[----:B------:R-:W-:Y:S01]  /*2140*/  BPT.TRAP 0x1 ;  /* 0x000000040000795c */ /* 0x000fe20000300000 */
.L_x_27:
[----:B------:R-:W2:Y:S01]  /*2150*/  LDC R6, c[0x0][0x288] ;  /* 0x0000a200ff067b82 */ /* 0x000ea20000000800 */
[----:B------:R-:W-:Y:S01]  /*2160*/  LOP3.LUT R0, R22, 0x1, RZ, 0xc0, !PT ;  /* 0x0000000116007812 */ /* 0x000fe200078ec0ff */
[----:B------:R-:W-:Y:S01]  /*2170*/  IMAD R51, R51, 0x30, RZ ;  /* 0x0000003033337824 */ /* 0x000fe200078e02ff */
[----:B01----:R-:W-:Y:S01]  /*2180*/  SHF.R.U32.HI R3, RZ, 0x2, R18 ;  /* 0x00000002ff037819 */ /* 0x003fe20000011612 */
[----:B------:R-:W-:Y:S01]  /*2190*/  UIADD3 UR39, UR40, UR39, URZ ;  /* 0x0000002728277290 */ /* 0x000fe2000fffe03f */
[----:B------:R-:W-:Y:S01]  /*21a0*/  LOP3.LUT R4, R18, 0x60, RZ, 0xc0, !PT ;  /* 0x0000006012047812 */ /* 0x000fe200078ec0ff */
[----:B------:R-:W-:Y:S01]  /*21b0*/  IMAD.SHL.U32 R10, R0, 0x40, RZ ;  /* 0x00000040000a7824 */ /* 0x000fe200078e00ff */
[----:B------:R-:W-:Y:S01]  /*21c0*/  LOP3.LUT R3, R3, 0x7, RZ, 0xc0, !PT ;  /* 0x0000000703037812 */ /* 0x000fe200078ec0ff */
[----:B------:R-:W-:Y:S01]  /*21d0*/  IMAD.SHL.U32 R9, R50, 0x80, RZ ;  /* 0x0000008032097824 */ /* 0x000fe200078e00ff */
[----:B------:R-:W-:Y:S01]  /*21e0*/  SHF.R.U32.HI R8, RZ, 0x1, R4 ;  /* 0x00000001ff087819 */ /* 0x000fe20000011604 */
[----:B------:R-:W-:Y:S01]  /*21f0*/  UISETP.GT.U32.AND UP0, UPT, UR39, 0x9, UPT ;  /* 0x000000092700788c */ /* 0x000fe2000bf04070 */
[----:B------:R-:W-:Y:S01]  /*2200*/  LOP3.LUT R4, R18, 0x3, RZ, 0xc0, !PT ;  /* 0x0000000312047812 */ /* 0x000fe200078ec0ff */
[----:B------:R-:W-:Y:S01]  /*2210*/  ULDC UR7, c[0x0][0x284] ;  /* 0x0000a10000077ab9 */ /* 0x000fe20000000800 */
[--C-:B------:R-:W-:Y:S01]  /*2220*/  IADD3 R5, RZ, -R8, -R3.reuse ;  /* 0x80000008ff057210 */ /* 0x100fe20007ffe803 */
[----:B------:R-:W-:Y:S01]  /*2230*/  UISETP.LT.U32.AND UP0, UPT, UR40, 0xa, UP0 ;  /* 0x0000000a2800788c */ /* 0x000fe20008701070 */
[----:B------:R-:W-:Y:S01]  /*2240*/  LOP3.LUT R3, R10, 0x40, R3, 0xe2, !PT ;  /* 0x000000400a037812 */ /* 0x000fe200078ee203 */
[----:B------:R-:W-:Y:S01]  /*2250*/  IMAD.SHL.U32 R10, R18, 0x2, RZ ;  /* 0x00000002120a7824 */ /* 0x000fe200078e00ff */
[----:B------:R-:W-:Y:S01]  /*2260*/  UISETP.GE.U32.AND UP1, UPT, UR40, 0xa, UPT ;  /* 0x0000000a2800788c */ /* 0x000fe2000bf26070 */
[----:B------:R-:W-:Y:S01]  /*2270*/  SHF.R.S32.HI R15, RZ, 0x1f, R49 ;  /* 0x0000001fff0f7819 */ /* 0x000fe20000011431 */
[----:B------:R-:W-:Y:S01]  /*2280*/  ULDC.64 UR8, c[0x0][0x5d0] ;  /* 0x0001740000087ab9 */ /* 0x000fe20000000a00 */
[----:B------:R-:W-:Y:S01]  /*2290*/  UIMAD.WIDE.U32 UR4, UR39, -0x33333333, URZ ;  /* 0xcccccccd270478a5 */ /* 0x000fe2000f8e003f */
[C---:B------:R-:W-:Y:S01]  /*22a0*/  LOP3.LUT R10, R51.reuse, 0x6, R10, 0xf8, !PT ;  /* 0x00000006330a7812 */ /* 0x040fe200078ef80a */
[----:B------:R-:W-:Y:S01]  /*22b0*/  USEL UR6, URZ, 0x1, !UP0 ;  /* 0x000000013f067887 */ /* 0x000fe2000c000000 */
[----:B------:R-:W-:Y:S01]  /*22c0*/  IMAD R0, R0, -0x40, R5 ;  /* 0xffffffc000007824 */ /* 0x000fe200078e0205 */
[----:B--2---:R-:W-:Y:S01]  /*22d0*/  ISETP.GE.AND P0, PT, R51, R6, PT ;  /* 0x000000063300720c */ /* 0x004fe20003f06270 */
[----:B------:R-:W-:Y:S01]  /*22e0*/  IMAD R12, R4, -0x2, R6 ;  /* 0xfffffffe040c7824 */ /* 0x000fe200078e0206 */
[----:B------:R-:W-:Y:S01]  /*22f0*/  SHF.R.S32.HI R11, RZ, 0x1f, R10 ;  /* 0x0000001fff0b7819 */ /* 0x000fe2000001140a */
[----:B------:R-:W-:Y:S01]  /*2300*/  IMAD R4, R15, UR8, RZ ;  /* 0x000000080f047c24 */ /* 0x000fe2000f8e02ff */
[----:B------:R-:W-:Y:S01]  /*2310*/  ISETP.GE.OR P0, PT, R9, UR7, P0 ;  /* 0x0000000709007c0c */ /* 0x000fe20008706670 */
[----:B------:R-:W-:Y:S01]  /*2320*/  IMAD.WIDE R6, R50, 0x80, RZ ;  /* 0x0000008032067825 */ /* 0x000fe200078e02ff */
[----:B------:R-:W-:-:S02]  /*2330*/  USHF.R.U32.HI UR4, URZ, 0x3, UR5 ;  /* 0x000000033f047899 */ /* 0x000fc40008011605 */
[----:B------:R-:W-:Y:S01]  /*2340*/  ULOP3.LUT UR38, UR38, UR6, URZ, 0x3c, !UPT ;  /* 0x0000000626267292 */ /* 0x000fe2000f8e3c3f */
[C---:B------:R-:W-:Y:S01]  /*2350*/  IMAD R13, R49.reuse, UR9, R4 ;  /* 0x00000009310d7c24 */ /* 0x040fe2000f8e0204 */
[----:B------:R-:W-:Y:S01]  /*2360*/  LOP3.LUT R65, R6, R3, R8, 0xfe, !PT ;  /* 0x0000000306417212 */ /* 0x000fe200078efe08 */
[----:B------:R-:W-:Y:S01]  /*2370*/  IMAD.WIDE.U32 R4, R49, UR8, R10 ;  /* 0x0000000831047c25 */ /* 0x000fe2000f8e000a */
[----:B------:R-:W-:Y:S01]  /*2380*/  UIMAD UR39, UR4, -0xa, UR39 ;  /* 0xfffffff6042778a4 */ /* 0x000fe2000f8e0227 */
[----:B------:R-:W-:Y:S01]  /*2390*/  IADD3 R3, -R9, UR7, R0 ;  /* 0x0000000709037c10 */ /* 0x000fe2000fffe100 */
[----:B------:R-:W-:Y:S01]  /*23a0*/  @UP1 ULOP3.LUT UR38, UR38, 0x1, UR4, 0x78, !UPT ;  /* 0x0000000126261892 */ /* 0x000fe2000f8e7804 */
[----:B------:R-:W-:Y:S02]  /*23b0*/  IMAD.IADD R5, R5, 0x1, R13 ;  /* 0x0000000105057824 */ /* 0x000fe400078e020d */
[----:B------:R-:W-:Y:S02]  /*23c0*/  IMAD.IADD R8, R12, 0x1, -R51 ;  /* 0x000000010c087824 */ /* 0x000fe400078e0a33 */
[----:B------:R-:W-:Y:S01]  /*23d0*/  IMAD.MOV.U32 R0, RZ, RZ, -0x1 ;  /* 0xffffffffff007424 */ /* 0x000fe200078e00ff */
[----:B------:R-:W-:Y:S06]  /*23e0*/  @P0 BRA `(.L_x_29) ;  /* 0x0000001800800947 */ /* 0x000fec0003800000 */
[----:B------:R-:W0:Y:S01]  /*23f0*/  LDC.64 R58, c[0x0][0x5c8] ;  /* 0x00017200ff3a7b82 */ /* 0x000e220000000a00 */
[----:B-----5:R-:W-:Y:S01]  /*2400*/  FSETP.NEU.AND P0, PT, R48, RZ, PT ;  /* 0x000000ff3000720b */ /* 0x020fe20003f0d000 */
[----:B------:R-:W-:Y:S01]  /*2410*/  BSSY B0, `(.L_x_29) ;  /* 0x000019d000007945 */ /* 0x000fe20003800000 */
[----:B------:R-:W-:-:S04]  /*2420*/  ISETP.GT.AND P1, PT, R8, RZ, PT ;  /* 0x000000ff0800720c */ /* 0x000fc80003f24270 */
[----:B------:R-:W-:Y:S01]  /*2430*/  ISETP.GT.AND P2, PT, R3, RZ, P1 ;  /* 0x000000ff0300720c */ /* 0x000fe20000f44270 */
[-C--:B0-----:R-:W-:Y:S02]  /*2440*/  IMAD R12, R7, R58.reuse, RZ ;  /* 0x0000003a070c7224 */ /* 0x081fe400078e02ff */
[----:B------:R-:W-:-:S04]  /*2450*/  IMAD.WIDE.U32 R50, R65, R58, R4 ;  /* 0x0000003a41327225 */ /* 0x000fc800078e0004 */
[----:B------:R-:W-:-:S04]  /*2460*/  IMAD R5, R65, R59, R12 ;  /* 0x0000003b41057224 */ /* 0x000fc800078e020c */
[----:B------:R-:W-:Y:S01]  /*2470*/  IMAD.IADD R67, R51, 0x1, R5 ;  /* 0x0000000133437824 */ /* 0x000fe200078e0205 */
[----:B------:R-:W-:Y:S06]  /*2480*/  @!P0 BRA `(.L_x_30) ;  /* 0x00000010008c8947 */ /* 0x000fec0003800000 */
[----:B------:R-:W0:Y:S01]  /*2490*/  LDC.64 R56, c[0x0][0x5b8] ;  /* 0x00016e00ff387b82 */ /* 0x000e220000000a00 */
[----:B------:R-:W-:-:S07]  /*24a0*/  ULDC.64 UR4, c[0x0][0x5c0] ;  /* 0x0001700000047ab9 */ /* 0x000fce0000000a00 */
[----:B------:R-:W1:Y:S08]  /*24b0*/  LDC.64 R60, c[0x0][0x5b0] ;  /* 0x00016c00ff3c7b82 */ /* 0x000e700000000a00 */
[----:B------:R-:W2:Y:S01]  /*24c0*/  LDC.64 R62, c[0x0][0x5a8] ;  /* 0x00016a00ff3e7b82 */ /* 0x000ea20000000a00 */
[-C--:B0-----:R-:W-:Y:S02]  /*24d0*/  IMAD R4, R15, R56.reuse, RZ ;  /* 0x000000380f047224 */ /* 0x081fe400078e02ff */
[----:B------:R-:W-:-:S04]  /*24e0*/  IMAD.WIDE.U32 R52, R49, R56, R10 ;  /* 0x0000003831347225 */ /* 0x000fc800078e000a */
[----:B------:R-:W-:Y:S02]  /*24f0*/  IMAD R55, R49, R57, R4 ;  /* 0x0000003931377224 */ /* 0x000fe400078e0204 */
[-C--:B-1----:R-:W-:Y:S02]  /*2500*/  IMAD R6, R7, R60.reuse, RZ ;  /* 0x0000003c07067224 */ /* 0x082fe400078e02ff */
[----:B------:R-:W-:Y:S02]  /*2510*/  IMAD.IADD R13, R53, 0x1, R55 ;  /* 0x00000001350d7824 */ /* 0x000fe400078e0237 */
[----:B------:R-:W-:Y:S02]  /*2520*/  IMAD.MOV.U32 R12, RZ, RZ, R52 ;  /* 0x000000ffff0c7224 */ /* 0x000fe400078e0034 */
[C---:B------:R-:W-:Y:S02]  /*2530*/  IMAD R57, R65.reuse, R61, R6 ;  /* 0x0000003d41397224 */ /* 0x040fe400078e0206 */
[----:B------:R-:W-:-:S04]  /*2540*/  IMAD.WIDE.U32 R4, R65, R60, R12 ;  /* 0x0000003c41047225 */ /* 0x000fc800078e000c */
[----:B------:R-:W-:Y:S01]  /*2550*/  IMAD.IADD R5, R5, 0x1, R57 ;  /* 0x0000000105057824 */ /* 0x000fe200078e0239 */
[----:B--2---:R-:W-:-:S04]  /*2560*/  LEA R14, P0, R4, R62, 0x1 ;  /* 0x0000003e040e7211 */ /* 0x004fc800078008ff */
[----:B------:R-:W-:-:S05]  /*2570*/  LEA.HI.X R15, R4, R63, R5, 0x1, P0 ;  /* 0x0000003f040f7211 */ /* 0x000fca00000f0c05 */
[----:B------:R0:W2:Y:S01]  /*2580*/  @P2 LDG.E.LTC128B.U16 R9, desc[UR36][R14.64] ;  /* 0x000000240e092981 */ /* 0x0000a2000c1e1520 */
[----:B------:R-:W-:Y:S01]  /*2590*/  LEA R6, P0, R50, UR4, 0x1 ;  /* 0x0000000432067c11 */ /* 0x000fe2000f8008ff */
[----:B------:R-:W-:Y:S01]  /*25a0*/  IMAD.WIDE.U32 R4, R65, R60, R10 ;  /* 0x0000003c41047225 */ /* 0x000fe200078e000a */
[----:B------:R-:W-:Y:S03]  /*25b0*/  BSSY B1, `(.L_x_31) ;  /* 0x0000012000017945 */ /* 0x000fe60003800000 */
[----:B------:R-:W-:Y:S02]  /*25c0*/  IMAD.IADD R5, R57, 0x1, R5 ;  /* 0x0000000139057824 */ /* 0x000fe400078e0205 */
[----:B------:R-:W-:Y:S01]  /*25d0*/  IMAD.WIDE.U32 R20, R49, R56, R4 ;  /* 0x0000003831147225 */ /* 0x000fe200078e0004 */
[----:B0-----:R-:W-:-:S03]  /*25e0*/  SHF.L.U64.HI R15, R60, 0x3, R61 ;  /* 0x000000033c0f7819 */ /* 0x001fc6000001023d */
[----:B------:R-:W-:Y:S01]  /*25f0*/  IMAD.IADD R5, R55, 0x1, R21 ;  /* 0x0000000137057824 */ /* 0x000fe200078e0215 */
[----:B------:R-:W-:Y:S01]  /*2600*/  LEA R4, P4, R20, R62, 0x1 ;  /* 0x0000003e14047211 */ /* 0x000fe200078808ff */
[----:B------:R-:W-:-:S03]  /*2610*/  IMAD.SHL.U32 R14, R60, 0x8, RZ ;  /* 0x000000083c0e7824 */ /* 0x000fc600078e00ff */
[----:B------:R-:W-:Y:S01]  /*2620*/  LEA.HI.X R5, R20, R63, R5, 0x1, P4 ;  /* 0x0000003f14057211 */ /* 0x000fe200020f0c05 */
[----:B--2---:R-:W-:-:S04]  /*2630*/  IMAD.U32 R7, R9, 0x10000, RZ ;  /* 0x0001000009077824 */ /* 0x004fc800078e00ff */
[----:B------:R-:W-:-:S04]  /*2640*/  FMUL R7, R7, R48 ;  /* 0x0000003007077220 */ /* 0x000fc80000400000 */
[----:B------:R-:W-:Y:S01]  /*2650*/  FFMA R40, R40, R23, R7 ;  /* 0x0000001728287223 */ /* 0x000fe20000000007 */
[----:B------:R-:W-:Y:S02]  /*2660*/  LEA.HI.X R7, R50, UR5, R67, 0x1, P0 ;  /* 0x0000000532077c11 */ /* 0x000fe400080f0c43 */
[----:B------:R-:W-:Y:S02]  /*2670*/  ISETP.GT.AND P0, PT, R8, 0x1, PT ;  /* 0x000000010800780c */ /* 0x000fe40003f04270 */
[----:B------:R-:W-:Y:S02]  /*2680*/  F2FP.BF16.F32.PACK_AB R40, RZ, R40 ;  /* 0x00000028ff28723e */ /* 0x000fe400000010ff */
[----:B------:R-:W-:-:S03]  /*2690*/  ISETP.GT.AND P3, PT, R3, RZ, P0 ;  /* 0x000000ff0300720c */ /* 0x000fc60000764270 */
[----:B------:R0:W-:Y:S10]  /*26a0*/  @P2 STG.E.U16 desc[UR36][R6.64], R40 ;  /* 0x0000002806002986 */ /* 0x0001f4000c101524 */
[----:B------:R-:W-:Y:S05]  /*26b0*/  @!P3 BRA `(.L_x_32) ;  /* 0x000000000004b947 */ /* 0x000fea0003800000 */
[----:B------:R1:W5:Y:S02]  /*26c0*/  LDG.E.LTC128B.U16 R9, desc[UR36][R4.64+0x2] ;  /* 0x0000022404097981 */ /* 0x000364000c1e1520 */
.L_x_32:
[----:B------:R-:W-:Y:S05]  /*26d0*/  BSYNC B1 ;  /* 0x0000000000017941 */ /* 0x000fea0003800000 */
.L_x_31:
[----:B-----5:R-:W-:Y:S01]  /*26e0*/  IMAD.U32 R51, R9, 0x10000, RZ ;  /* 0x0001000009337824 */ /* 0x020fe200078e00ff */
[----:B------:R-:W-:Y:S01]  /*26f0*/  ISETP.GT.AND P1, PT, R3, 0x8, P1 ;  /* 0x000000080300780c */ /* 0x000fe20000f24270 */
[----:B------:R-:W-:Y:S01]  /*2700*/  IMAD.WIDE.U32 R20, R65, R60, R14 ;  /* 0x0000003c41147225 */ /* 0x000fe200078e000e */
[----:B0-----:R-:W-:-:S03]  /*2710*/  PRMT R40, R9, 0x7610, R40 ;  /* 0x0000761009287816 */ /* 0x001fc60000000028 */
[----:B------:R-:W-:Y:S01]  /*2720*/  FMUL R12, R51, R48 ;  /* 0x00000030330c7220 */ /* 0x000fe20000400000 */
[----:B------:R-:W-:Y:S01]  /*2730*/  IMAD.IADD R57, R57, 0x1, R21 ;  /* 0x0000000139397824 */ /* 0x000fe200078e0215 */
[----:B------:R-:W-:Y:S02]  /*2740*/  IADD3 R52, P2, R52, R20, RZ ;  /* 0x0000001434347210 */ /* 0x000fe40007f5e0ff */
[----:B------:R-:W-:-:S03]  /*2750*/  FFMA R12, R41, R23, R12 ;  /* 0x00000017290c7223 */ /* 0x000fc6000000000c */
[----:B------:R-:W-:Y:S02]  /*2760*/  IMAD.X R13, R57, 0x1, R13, P2 ;  /* 0x00000001390d7824 */ /* 0x000fe400010e060d */
[----:B------:R-:W-:Y:S02]  /*2770*/  F2FP.BF16.F32.PACK_AB R12, RZ, R12 ;  /* 0x0000000cff0c723e */ /* 0x000fe400000010ff */
[----:B------:R-:W-:Y:S02]  /*2780*/  LEA R14, P2, R52, R62, 0x1 ;  /* 0x0000003e340e7211 */ /* 0x000fe400078408ff */
[----:B------:R-:W-:Y:S02]  /*2790*/  PRMT R21, R12, 0x7610, R21 ;  /* 0x000076100c157816 */ /* 0x000fe40000000015 */
[----:B------:R-:W-:-:S03]  /*27a0*/  LEA.HI.X R15, R52, R63, R13, 0x1, P2 ;  /* 0x0000003f340f7211 */ /* 0x000fc600010f0c0d */
[----:B------:R0:W-:Y:S04]  /*27b0*/  @P3 STG.E.U16 desc[UR36][R6.64+0x2], R21 ;  /* 0x0000021506003986 */ /* 0x0001e8000c101524 */
[----:B------:R-:W2:Y:S01]  /*27c0*/  @P1 LDG.E.LTC128B.U16 R40, desc[UR36][R14.64] ;  /* 0x000000240e281981 */ /* 0x000ea2000c1e1520 */
[----:B------:R-:W-:Y:S01]  /*27d0*/  IADD3 R20, P2, R10, R20, RZ ;  /* 0x000000140a147210 */ /* 0x000fe20007f5e0ff */
[----:B------:R-:W-:Y:S01]  /*27e0*/  BSSY B1, `(.L_x_33) ;  /* 0x0000011000017945 */ /* 0x000fe20003800000 */
[C---:B------:R-:W-:Y:S02]  /*27f0*/  SHF.L.U64.HI R13, R58.reuse, 0x4, R59 ;  /* 0x000000043a0d7819 */ /* 0x040fe4000001023b */
[----:B------:R-:W-:Y:S01]  /*2800*/  ISETP.GT.AND P0, PT, R3, 0x8, P0 ;  /* 0x000000080300780c */ /* 0x000fe20000704270 */
[----:B0-----:R-:W-:Y:S01]  /*2810*/  IMAD.X R21, R11, 0x1, R57, P2 ;  /* 0x000000010b157824 */ /* 0x001fe200010e0639 */
[----:B------:R-:W-:Y:S01]  /*2820*/  LEA R12, P2, R58, R6, 0x4 ;  /* 0x000000063a0c7211 */ /* 0x000fe200078420ff */
[----:B------:R-:W-:-:S04]  /*2830*/  IMAD.WIDE.U32 R20, R49, R56, R20 ;  /* 0x0000003831147225 */ /* 0x000fc800078e0014 */
[----:B------:R-:W-:Y:S01]  /*2840*/  IMAD.X R13, R13, 0x1, R7, P2 ;  /* 0x000000010d0d7824 */ /* 0x000fe200010e0607 */
[----:B------:R-:W-:Y:S01]  /*2850*/  LEA R10, P3, R20, R62, 0x1 ;  /* 0x0000003e140a7211 */ /* 0x000fe200078608ff */
[----:B------:R-:W-:-:S05]  /*2860*/  IMAD.IADD R11, R55, 0x1, R21 ;  /* 0x00000001370b7824 */ /* 0x000fca00078e0215 */
[----:B------:R-:W-:Y:S01]  /*2870*/  LEA.HI.X R11, R20, R63, R11, 0x1, P3 ;  /* 0x0000003f140b7211 */ /* 0x000fe200018f0c0b */
[----:B--2---:R-:W-:-:S04]  /*2880*/  IMAD.U32 R9, R40, 0x10000, RZ ;  /* 0x0001000028097824 */ /* 0x004fc800078e00ff */
[----:B------:R-:W-:-:S04]  /*2890*/  FMUL R9, R9, R48 ;  /* 0x0000003009097220 */ /* 0x000fc80000400000 */
[----:B------:R-:W-:-:S05]  /*28a0*/  FFMA R9, R42, R23, R9 ;  /* 0x000000172a097223 */ /* 0x000fca0000000009 */
[----:B------:R-:W-:-:S05]  /*28b0*/  F2FP.BF16.F32.PACK_AB R9, RZ, R9 ;  /* 0x00000009ff09723e */ /* 0x000fca00000010ff */
[----:B------:R0:W-:Y:S01]  /*28c0*/  @P1 STG.E.U16 desc[UR36][R12.64], R9 ;  /* 0x000000090c001986 */ /* 0x0001e2000c101524 */
[----:B------:R-:W-:Y:S05]  /*28d0*/  @!P0 BRA `(.L_x_34) ;  /* 0x0000000000048947 */ /* 0x000fea0003800000 */
[----:B------:R2:W5:Y:S02]  /*28e0*/  LDG.E.LTC128B.U16 R40, desc[UR36][R10.64+0x2] ;  /* 0x000002240a287981 */ /* 0x000564000c1e1520 */
.L_x_34:
[----:B------:R-:W-:Y:S05]  /*28f0*/  BSYNC B1 ;  /* 0x0000000000017941 */ /* 0x000fea0003800000 */
.L_x_33:
[----:B0----5:R-:W-:Y:S01]  /*2900*/  IMAD.U32 R9, R40, 0x10000, RZ ;  /* 0x0001000028097824 */ /* 0x021fe200078e00ff */
[----:B------:R-:W-:Y:S01]  /*2910*/  ISETP.GT.AND P1, PT, R8, 0x8, PT ;  /* 0x000000080800780c */ /* 0x000fe20003f24270 */
[----:B------:R-:W-:Y:S02]  /*2920*/  BSSY B1, `(.L_x_35) ;  /* 0x0000008000017945 */ /* 0x000fe40003800000 */
[----:B------:R-:W-:Y:S01]  /*2930*/  FMUL R14, R9, R48 ;  /* 0x00000030090e7220 */ /* 0x000fe20000400000 */
[----:B------:R-:W-:-:S03]  /*2940*/  ISETP.GT.AND P2, PT, R3, RZ, P1 ;  /* 0x000000ff0300720c */ /* 0x000fc60000f44270 */
[----:B------:R-:W-:-:S05]  /*2950*/  FFMA R14, R43, R23, R14 ;  /* 0x000000172b0e7223 */ /* 0x000fca000000000e */
[----:B------:R-:W-:-:S05]  /*2960*/  F2FP.BF16.F32.PACK_AB R14, RZ, R14 ;  /* 0x0000000eff0e723e */ /* 0x000fca00000010ff */
[----:B------:R0:W-:Y:S01]  /*2970*/  @P0 STG.E.U16 desc[UR36][R12.64+0x2], R14 ;  /* 0x0000020e0c000986 */ /* 0x0001e2000c101524 */
[----:B------:R-:W-:Y:S05]  /*2980*/  @!P2 BRA `(.L_x_36) ;  /* 0x000000000004a947 */ /* 0x000fea0003800000 */
[----:B------:R3:W5:Y:S02]  /*2990*/  LDG.E.LTC128B.U16 R40, desc[UR36][R4.64+0x10] ;  /* 0x0000102404287981 */ /* 0x000764000c1e1520 */
.L_x_36:
[----:B------:R-:W-:Y:S05]  /*29a0*/  BSYNC B1 ;  /* 0x0000000000017941 */ /* 0x000fea0003800000 */
.L_x_35:
[----:B-----5:R-:W-:Y:S01]  /*29b0*/  IMAD.U32 R9, R40, 0x10000, RZ ;  /* 0x0001000028097824 */ /* 0x020fe200078e00ff */
        /* <DEDUP_REMOVED lines=9> */
.L_x_38:
[----:B------:R-:W-:Y:S05]  /*2a50*/  BSYNC B1 ;  /* 0x0000000000017941 */ /* 0x000fea0003800000 */
.L_x_37:
[----:B----45:R-:W-:Y:S01]  /*2a60*/  IMAD.U32 R9, R40, 0x10000, RZ ;  /* 0x0001000028097824 */ /* 0x030fe200078e00ff */
[----:B------:R-:W-:Y:S01]  /*2a70*/  ISETP.GT.AND P1, PT, R3, 0x8, P1 ;  /* 0x000000080300780c */ /* 0x000fe20000f24270 */
[----:B------:R-:W-:Y:S02]  /*2a80*/  BSSY B1, `(.L_x_39) ;  /* 0x0000007000017945 */ /* 0x000fe40003800000 */
[----:B0-----:R-:W-:-:S04]  /*2a90*/  FMUL R14, R9, R48 ;  /* 0x00000030090e7220 */ /* 0x001fc80000400000 */
[----:B------:R-:W-:-:S05]  /*2aa0*/  FFMA R14, R45, R23, R14 ;  /* 0x000000172d0e7223 */ /* 0x000fca000000000e */
[----:B------:R-:W-:-:S05]  /*2ab0*/  F2FP.BF16.F32.PACK_AB R14, RZ, R14 ;  /* 0x0000000eff0e723e */ /* 0x000fca00000010ff */
[----:B------:R0:W-:Y:S01]  /*2ac0*/  @P3 STG.E.U16 desc[UR36][R6.64+0x12], R14 ;  /* 0x0000120e06003986 */ /* 0x0001e2000c101524 */
[----:B------:R-:W-:Y:S05]  /*2ad0*/  @!P1 BRA `(.L_x_40) ;  /* 0x0000000000049947 */ /* 0x000fea0003800000 */
[----:B------:R4:W5:Y:S02]  /*2ae0*/  LDG.E.LTC128B.U16 R40, desc[UR36][R10.64+0x10] ;  /* 0x000010240a287981 */ /* 0x000964000c1e1520 */
.L_x_40:
[----:B------:R-:W-:Y:S05]  /*2af0*/  BSYNC B1 ;  /* 0x0000000000017941 */ /* 0x000fea0003800000 */
.L_x_39:
[----:B-----5:R-:W-:Y:S01]  /*2b00*/  IMAD.U32 R9, R40, 0x10000, RZ ;  /* 0x0001000028097824 */ /* 0x020fe200078e00ff */
[----:B------:R-:W-:Y:S01]  /*2b10*/  ISETP.GT.AND P0, PT, R3, 0x8, P0 ;  /* 0x000000080300780c */ /* 0x000fe20000704270 */
[----:B------:R-:W-:Y:S02]  /*2b20*/  BSSY B1, `(.L_x_41) ;  /* 0x0000007000017945 */ /* 0x000fe40003800000 */
[----:B------:R-:W-:-:S04]  /*2b30*/  FMUL R9, R9, R48 ;  /* 0x0000003009097220 */ /* 0x000fc80000400000 */
[----:B------:R-:W-:-:S05]  /*2b40*/  FFMA R9, R46, R23, R9 ;  /* 0x000000172e097223 */ /* 0x000fca0000000009 */
[----:B------:R-:W-:-:S05]  /*2b50*/  F2FP.BF16.F32.PACK_AB R9, RZ, R9 ;  /* 0x00000009ff09723e */ /* 0x000fca00000010ff */
[----:B------:R0:W-:Y:S01]  /*2b60*/  @P1 STG.E.U16 desc[UR36][R12.64+0x10], R9 ;  /* 0x000010090c001986 */ /* 0x0001e2000c101524 */
[----:B------:R-:W-:Y:S05]  /*2b70*/  @!P0 BRA `(.L_x_42) ;  /* 0x0000000000048947 */ /* 0x000fea0003800000 */
[----:B------:R0:W5:Y:S02]  /*2b80*/  LDG.E.LTC128B.U16 R40, desc[UR36][R10.64+0x12] ;  /* 0x000012240a287981 */ /* 0x000164000c1e1520 */
.L_x_42:
[----:B------:R-:W-:Y:S05]  /*2b90*/  BSYNC B1 ;  /* 0x0000000000017941 */ /* 0x000fea0003800000 */
.L_x_41:
        /* <DEDUP_REMOVED lines=10> */
.L_x_44:
[----:B------:R-:W-:Y:S05]  /*2c40*/  BSYNC B1 ;  /* 0x0000000000017941 */ /* 0x000fea0003800000 */
.L_x_43:
        /* <DEDUP_REMOVED lines=10> */
.L_x_46:
[----:B------:R-:W-:Y:S05]  /*2cf0*/  BSYNC B1 ;  /* 0x0000000000017941 */ /* 0x000fea0003800000 */
.L_x_45:
[----:B0----5:R-:W-:Y:S01]  /*2d00*/  IMAD.U32 R9, R40, 0x10000, RZ ;  /* 0x0001000028097824 */ /* 0x021fe200078e00ff */
        /* <DEDUP_REMOVED lines=8> */
.L_x_48:
[----:B------:R-:W-:Y:S05]  /*2d90*/  BSYNC B1 ;  /* 0x0000000000017941 */ /* 0x000fea0003800000 */
.L_x_47:
        /* <DEDUP_REMOVED lines=9> */
.L_x_50:
[----:B------:R-:W-:Y:S05]  /*2e30*/  BSYNC B1 ;  /* 0x0000000000017941 */ /* 0x000fea0003800000 */
.L_x_49:
        /* <DEDUP_REMOVED lines=10> */
.L_x_52:
[----:B------:R-:W-:Y:S05]  /*2ee0*/  BSYNC B1 ;  /* 0x0000000000017941 */ /* 0x000fea0003800000 */
.L_x_51:
        /* <DEDUP_REMOVED lines=10> */
.L_x_54:
[----:B------:R-:W-:Y:S05]  /*2f90*/  BSYNC B1 ;  /* 0x0000000000017941 */ /* 0x000fea0003800000 */
.L_x_53:
        /* <DEDUP_REMOVED lines=9> */
.L_x_56:
[----:B------:R-:W-:Y:S05]  /*3030*/  BSYNC B1 ;  /* 0x0000000000017941 */ /* 0x000fea0003800000 */
.L_x_55:
        /* <DEDUP_REMOVED lines=9> */
.L_x_58:
[----:B------:R-:W-:Y:S05]  /*30d0*/  BSYNC B1 ;  /* 0x0000000000017941 */ /* 0x000fea0003800000 */
.L_x_57:
        /* <DEDUP_REMOVED lines=10> */
.L_x_60:
[----:B------:R-:W-:Y:S05]  /*3180*/  BSYNC B1 ;  /* 0x0000000000017941 */ /* 0x000fea0003800000 */
.L_x_59:
        /* <DEDUP_REMOVED lines=10> */
.L_x_62:
[----:B------:R-:W-:Y:S05]  /*3230*/  BSYNC B1 ;  /* 0x0000000000017941 */ /* 0x000fea0003800000 */
.L_x_61:
        /* <DEDUP_REMOVED lines=9> */
.L_x_64:
[----:B------:R-:W-:Y:S05]  /*32d0*/  BSYNC B1 ;  /* 0x0000000000017941 */ /* 0x000fea0003800000 */
.L_x_63:
        /* <DEDUP_REMOVED lines=9> */
.L_x_66:
[----:B------:R-:W-:Y:S05]  /*3370*/  BSYNC B1 ;  /* 0x0000000000017941 */ /* 0x000fea0003800000 */
.L_x_65:
        /* <DEDUP_REMOVED lines=10> */
.L_x_68:
[----:B------:R-:W-:Y:S05]  /*3420*/  BSYNC B1 ;  /* 0x0000000000017941 */ /* 0x000fea0003800000 */
.L_x_67:
        /* <DEDUP_REMOVED lines=10> */
.L_x_70:
[----:B------:R-:W-:Y:S05]  /*34d0*/  BSYNC B1 ;  /* 0x0000000000017941 */ /* 0x000fea0003800000 */
.L_x_69:
[----:B01-3-5:R-:W-:Y:S01]  /*34e0*/  IMAD.U32 R5, R40, 0x10000, RZ ;  /* 0x0001000028057824 */ /* 0x02bfe200078e00ff */
        /* <DEDUP_REMOVED lines=8> */
.L_x_72:
[----:B------:R-:W-:Y:S05]  /*3570*/  BSYNC B1 ;  /* 0x0000000000017941 */ /* 0x000fea0003800000 */
.L_x_71:
[----:B-----5:R-:W-:Y:S01]  /*3580*/  IMAD.U32 R5, R40, 0x10000, RZ ;  /* 0x0001000028057824 */ /* 0x020fe200078e00ff */
[----:B------:R-:W-:Y:S01]  /*3590*/  ISETP.GT.AND P0, PT, R3, 0x8, P0 ;  /* 0x000000080300780c */ /* 0x000fe20000704270 */
[----:B0-----:R-:W-:Y:S01]  /*35a0*/  @P1 IMAD.MOV.U32 R4, RZ, RZ, R12 ;  /* 0x000000ffff041224 */ /* 0x001fe200078e000c */
[----:B------:R-:W-:Y:S01]  /*35b0*/  BSSY B1, `(.L_x_73) ;  /* 0x0000009000017945 */ /* 0x000fe20003800000 */
[----:B------:R-:W-:-:S04]  /*35c0*/  FMUL R5, R5, R48 ;  /* 0x0000003005057220 */ /* 0x000fc80000400000 */
[----:B------:R-:W-:-:S05]  /*35d0*/  FFMA R5, R30, R23, R5 ;  /* 0x000000171e057223 */ /* 0x000fca0000000005 */
[----:B------:R-:W-:-:S04]  /*35e0*/  F2FP.BF16.F32.PACK_AB R5, RZ, R5 ;  /* 0x00000005ff05723e */ /* 0x000fc800000010ff */
[----:B------:R-:W-:Y:S01]  /*35f0*/  PRMT R6, R5, 0x7610, R6 ;  /* 0x0000761005067816 */ /* 0x000fe20000000006 */
[----:B------:R-:W-:-:S05]  /*3600*/  @P1 IMAD.MOV.U32 R5, RZ, RZ, R13 ;  /* 0x000000ffff051224 */ /* 0x000fca00078e000d */
[----:B------:R0:W-:Y:S01]  /*3610*/  @P1 STG.E.U16 desc[UR36][R4.64+0x50], R6 ;  /* 0x0000500604001986 */ /* 0x0001e2000c101524 */
[----:B------:R-:W-:Y:S05]  /*3620*/  @!P0 BRA `(.L_x_74) ;  /* 0x0000000000048947 */ /* 0x000fea0003800000 */
[----:B------:R3:W5:Y:S02]  /*3630*/  LDG.E.LTC128B.U16 R40, desc[UR36][R10.64+0x52] ;  /* 0x000052240a287981 */ /* 0x000764000c1e1520 */
.L_x_74:
[----:B------:R-:W-:Y:S05]  /*3640*/  BSYNC B1 ;  /* 0x0000000000017941 */ /* 0x000fea0003800000 */
.L_x_73:
[----:B------:R-:W-:Y:S05]  /*3650*/  @!P0 BRA `(.L_x_75) ;  /* 0x0000000400e08947 */ /* 0x000fea0003800000 */
[----:B-----5:R-:W-:-:S04]  /*3660*/  IMAD.U32 R3, R40, 0x10000, RZ ;  /* 0x0001000028037824 */ /* 0x020fc800078e00ff */
[----:B0-----:R-:W-:-:S04]  /*3670*/  FMUL R4, R3, R48 ;  /* 0x0000003003047220 */ /* 0x001fc80000400000 */
[----:B------:R-:W-:-:S05]  /*3680*/  FFMA R4, R31, R23, R4 ;  /* 0x000000171f047223 */ /* 0x000fca0000000004 */
[----:B------:R-:W-:-:S05]  /*3690*/  F2FP.BF16.F32.PACK_AB R4, RZ, R4 ;  /* 0x00000004ff04723e */ /* 0x000fca00000010ff */
[----:B------:R0:W-:Y:S01]  /*36a0*/  STG.E.U16 desc[UR36][R12.64+0x52], R4 ;  /* 0x000052040c007986 */ /* 0x0001e2000c101524 */
[----:B------:R-:W-:Y:S05]  /*36b0*/  BRA `(.L_x_75) ;  /* 0x0000000400c87947 */ /* 0x000fea0003800000 */
.L_x_30:
[----:B------:R-:W-:Y:S01]  /*36c0*/  ULDC.64 UR4, c[0x0][0x5c0] ;  /* 0x0001700000047ab9 */ /* 0x000fe20000000a00 */
[----:B------:R-:W-:Y:S01]  /*36d0*/  ISETP.GT.AND P3, PT, R8, 0x1, PT ;  /* 0x000000010800780c */ /* 0x000fe20003f64270 */
[-C--:B------:R-:W-:Y:S01]  /*36e0*/  FMUL R40, R40, R23.reuse ;  /* 0x0000001728287220 */ /* 0x080fe20000400000 */
[----:B------:R-:W-:Y:S01]  /*36f0*/  LEA R4, P0, R50, UR4, 0x1 ;  /* 0x0000000432047c11 */ /* 0x000fe2000f8008ff */
[-C--:B------:R-:W-:Y:S01]  /*3700*/  FMUL R41, R41, R23.reuse ;  /* 0x0000001729297220 */ /* 0x080fe20000400000 */
[----:B------:R-:W-:Y:S01]  /*3710*/  ISETP.GT.AND P1, PT, R3, 0x8, P1 ;  /* 0x000000080300780c */ /* 0x000fe20000f24270 */
[-C--:B------:R-:W-:Y:S01]  /*3720*/  FMUL R42, R42, R23.reuse ;  /* 0x000000172a2a7220 */ /* 0x080fe20000400000 */
[----:B------:R-:W-:Y:S01]  /*3730*/  LEA.HI.X R5, R50, UR5, R67, 0x1, P0 ;  /* 0x0000000532057c11 */ /* 0x000fe200080f0c43 */
[-C--:B------:R-:W-:Y:S01]  /*3740*/  FMUL R43, R43, R23.reuse ;  /* 0x000000172b2b7220 */ /* 0x080fe20000400000 */
[----:B------:R-:W-:Y:S01]  /*3750*/  ISETP.GT.AND P0, PT, R3, RZ, P3 ;  /* 0x000000ff0300720c */ /* 0x000fe20001f04270 */
[-C--:B------:R-:W-:Y:S01]  /*3760*/  FMUL R44, R44, R23.reuse ;  /* 0x000000172c2c7220 */ /* 0x080fe20000400000 */
[----:B------:R-:W-:Y:S01]  /*3770*/  F2FP.BF16.F32.PACK_AB R40, RZ, R40 ;  /* 0x00000028ff28723e */ /* 0x000fe200000010ff */
[----:B------:R-:W-:Y:S01]  /*3780*/  FMUL R45, R45, R23 ;  /* 0x000000172d2d7220 */ /* 0x000fe20000400000 */
[----:B------:R-:W-:Y:S01]  /*3790*/  F2FP.BF16.F32.PACK_AB R41, RZ, R41 ;  /* 0x00000029ff29723e */ /* 0x000fe200000010ff */
[-C--:B------:R-:W-:Y:S01]  /*37a0*/  FMUL R46, R46, R23.reuse ;  /* 0x000000172e2e7220 */ /* 0x080fe20000400000 */
[----:B------:R-:W-:Y:S01]  /*37b0*/  ISETP.GT.AND P3, PT, R3, 0x8, P3 ;  /* 0x000000080300780c */ /* 0x000fe20001f64270 */
[----:B------:R-:W-:Y:S01]  /*37c0*/  @P2 STG.E.U16 desc[UR36][R4.64], R40 ;  /* 0x0000002804002986 */ /* 0x000fe2000c101524 */
[----:B------:R-:W-:Y:S01]  /*37d0*/  ISETP.GT.AND P2, PT, R8, 0x8, PT ;  /* 0x000000080800780c */ /* 0x000fe20003f44270 */
[-C--:B------:R-:W-:Y:S01]  /*37e0*/  FMUL R47, R47, R23.reuse ;  /* 0x000000172f2f7220 */ /* 0x080fe20000400000 */
[----:B------:R-:W-:Y:S01]  /*37f0*/  SHF.L.U64.HI R59, R58, 0x4, R59 ;  /* 0x000000043a3b7819 */ /* 0x000fe2000001023b */
[-C--:B------:R-:W-:Y:S01]  /*3800*/  FMUL R32, R32, R23.reuse ;  /* 0x0000001720207220 */ /* 0x080fe20000400000 */
[----:B------:R-:W-:Y:S01]  /*3810*/  LEA R6, P4, R58, R4, 0x4 ;  /* 0x000000043a067211 */ /* 0x000fe200078820ff */
[----:B------:R-:W-:Y:S01]  /*3820*/  @P0 STG.E.U16 desc[UR36][R4.64+0x2], R41 ;  /* 0x0000022904000986 */ /* 0x000fe2000c101524 */
[----:B------:R-:W-:Y:S01]  /*3830*/  ISETP.GT.AND P5, PT, R3, RZ, P2 ;  /* 0x000000ff0300720c */ /* 0x000fe200017a4270 */
[-C--:B------:R-:W-:Y:S01]  /*3840*/  FMUL R33, R33, R23.reuse ;  /* 0x0000001721217220 */ /* 0x080fe20000400000 */
[----:B------:R-:W-:Y:S01]  /*3850*/  ISETP.GT.AND P0, PT, R8, 0x9, PT ;  /* 0x000000090800780c */ /* 0x000fe20003f04270 */
[----:B------:R-:W-:Y:S01]  /*3860*/  IMAD.X R7, R59, 0x1, R5, P4 ;  /* 0x000000013b077824 */ /* 0x000fe200020e0605 */
[----:B------:R-:W-:Y:S01]  /*3870*/  F2FP.BF16.F32.PACK_AB R42, RZ, R42 ;  /* 0x0000002aff2a723e */ /* 0x000fe200000010ff */
[----:B------:R-:W-:Y:S01]  /*3880*/  FMUL R34, R34, R23 ;  /* 0x0000001722227220 */ /* 0x000fe20000400000 */
[----:B------:R-:W-:Y:S01]  /*3890*/  F2FP.BF16.F32.PACK_AB R43, RZ, R43 ;  /* 0x0000002bff2b723e */ /* 0x000fe200000010ff */
[-C--:B------:R-:W-:Y:S01]  /*38a0*/  FMUL R35, R35, R23.reuse ;  /* 0x0000001723237220 */ /* 0x080fe20000400000 */
[C---:B------:R-:W-:Y:S01]  /*38b0*/  ISETP.GT.AND P4, PT, R3.reuse, RZ, P0 ;  /* 0x000000ff0300720c */ /* 0x040fe20000784270 */
[----:B------:R-:W-:Y:S01]  /*38c0*/  @P1 STG.E.U16 desc[UR36][R6.64], R42 ;  /* 0x0000002a06001986 */ /* 0x000fe2000c101524 */
[----:B------:R-:W-:Y:S01]  /*38d0*/  F2FP.BF16.F32.PACK_AB R44, RZ, R44 ;  /* 0x0000002cff2c723e */ /* 0x000fe200000010ff */
[-C--:B------:R-:W-:Y:S01]  /*38e0*/  FMUL R36, R36, R23.reuse ;  /* 0x0000001724247220 */ /* 0x080fe20000400000 */
[----:B------:R-:W-:Y:S01]  /*38f0*/  ISETP.GT.AND P2, PT, R3, 0x8, P2 ;  /* 0x000000080300780c */ /* 0x000fe20001744270 */
[----:B------:R-:W-:Y:S01]  /*3900*/  @P3 STG.E.U16 desc[UR36][R6.64+0x2], R43 ;  /* 0x0000022b06003986 */ /* 0x000fe2000c101524 */
[----:B------:R-:W-:Y:S01]  /*3910*/  ISETP.GT.AND P3, PT, R8, 0x10, PT ;  /* 0x000000100800780c */ /* 0x000fe20003f64270 */
[----:B------:R-:W-:Y:S01]  /*3920*/  FMUL R37, R37, R23 ;  /* 0x0000001725257220 */ /* 0x000fe20000400000 */
[----:B------:R-:W-:Y:S01]  /*3930*/  F2FP.BF16.F32.PACK_AB R45, RZ, R45 ;  /* 0x0000002dff2d723e */ /* 0x000fe200000010ff */
[----:B------:R-:W-:Y:S01]  /*3940*/  @P5 STG.E.U16 desc[UR36][R4.64+0x10], R44 ;  /* 0x0000102c04005986 */ /* 0x000fe2000c101524 */
[C---:B------:R-:W-:Y:S01]  /*3950*/  ISETP.GT.AND P0, PT, R3.reuse, 0x8, P0 ;  /* 0x000000080300780c */ /* 0x040fe20000704270 */
[-C--:B------:R-:W-:Y:S01]  /*3960*/  FMUL R38, R38, R23.reuse ;  /* 0x0000001726267220 */ /* 0x080fe20000400000 */
[----:B------:R-:W-:Y:S01]  /*3970*/  ISETP.GT.AND P5, PT, R3, RZ, P3 ;  /* 0x000000ff0300720c */ /* 0x000fe20001fa4270 */
[----:B------:R-:W-:Y:S01]  /*3980*/  @P4 STG.E.U16 desc[UR36][R4.64+0x12], R45 ;  /* 0x0000122d04004986 */ /* 0x000fe2000c101524 */
[----:B------:R-:W-:Y:S01]  /*3990*/  ISETP.GT.AND P1, PT, R8, 0x11, PT ;  /* 0x000000110800780c */ /* 0x000fe20003f24270 */
[-C--:B------:R-:W-:Y:S01]  /*39a0*/  FMUL R39, R39, R23.reuse ;  /* 0x0000001727277220 */ /* 0x080fe20000400000 */
[----:B------:R-:W-:Y:S01]  /*39b0*/  F2FP.BF16.F32.PACK_AB R46, RZ, R46 ;  /* 0x0000002eff2e723e */ /* 0x000fe200000010ff */
[-C--:B------:R-:W-:Y:S01]  /*39c0*/  FMUL R24, R24, R23.reuse ;  /* 0x0000001718187220 */ /* 0x080fe20000400000 */
[----:B------:R-:W-:Y:S01]  /*39d0*/  ISETP.GT.AND P4, PT, R3, RZ, P1 ;  /* 0x000000ff0300720c */ /* 0x000fe20000f84270 */
[----:B------:R-:W-:Y:S01]  /*39e0*/  FMUL R25, R25, R23 ;  /* 0x0000001719197220 */ /* 0x000fe20000400000 */
[----:B------:R-:W-:Y:S01]  /*39f0*/  F2FP.BF16.F32.PACK_AB R47, RZ, R47 ;  /* 0x0000002fff2f723e */ /* 0x000fe200000010ff */
[----:B------:R-:W-:Y:S01]  /*3a00*/  @P2 STG.E.U16 desc[UR36][R6.64+0x10], R46 ;  /* 0x0000102e06002986 */ /* 0x000fe2000c101524 */
[----:B------:R-:W-:Y:S01]  /*3a10*/  F2FP.BF16.F32.PACK_AB R32, RZ, R32 ;  /* 0x00000020ff20723e */ /* 0x000fe200000010ff */
[----:B------:R-:W-:Y:S01]  /*3a20*/  FMUL R26, R26, R23 ;  /* 0x000000171a1a7220 */ /* 0x000fe20000400000 */
[----:B------:R-:W-:Y:S01]  /*3a30*/  F2FP.BF16.F32.PACK_AB R33, RZ, R33 ;  /* 0x00000021ff21723e */ /* 0x000fe200000010ff */
[----:B------:R-:W-:Y:S01]  /*3a40*/  @P0 STG.E.U16 desc[UR36][R6.64+0x12], R47 ;  /* 0x0000122f06000986 */ /* 0x000fe2000c101524 */
[----:B------:R-:W-:Y:S01]  /*3a50*/  ISETP.GT.AND P0, PT, R3, 0x8, P3 ;  /* 0x000000080300780c */ /* 0x000fe20001f04270 */
[-C--:B------:R-:W-:Y:S01]  /*3a60*/  FMUL R27, R27, R23.reuse ;  /* 0x000000171b1b7220 */ /* 0x080fe20000400000 */
[----:B------:R-:W-:Y:S01]  /*3a70*/  F2FP.BF16.F32.PACK_AB R34, RZ, R34 ;  /* 0x00000022ff22723e */ /* 0x000fe200000010ff */
[----:B------:R-:W-:Y:S01]  /*3a80*/  @P5 STG.E.U16 desc[UR36][R4.64+0x20], R32 ;  /* 0x0000202004005986 */ /* 0x000fe2000c101524 */
[----:B------:R-:W-:Y:S01]  /*3a90*/  ISETP.GT.AND P5, PT, R3, 0x8, P1 ;  /* 0x000000080300780c */ /* 0x000fe20000fa4270 */
[-C--:B------:R-:W-:Y:S01]  /*3aa0*/  FMUL R28, R28, R23.reuse ;  /* 0x000000171c1c7220 */ /* 0x080fe20000400000 */
[C---:B------:R-:W-:Y:S01]  /*3ab0*/  ISETP.GT.AND P1, PT, R8.reuse, 0x19, PT ;  /* 0x000000190800780c */ /* 0x040fe20003f24270 */
[----:B------:R-:W-:Y:S01]  /*3ac0*/  @P4 STG.E.U16 desc[UR36][R4.64+0x22], R33 ;  /* 0x0000222104004986 */ /* 0x000fe2000c101524 */
[----:B------:R-:W-:Y:S01]  /*3ad0*/  ISETP.GT.AND P4, PT, R8, 0x18, PT ;  /* 0x000000180800780c */ /* 0x000fe20003f84270 */
[----:B------:R-:W-:Y:S01]  /*3ae0*/  FMUL R29, R29, R23 ;  /* 0x000000171d1d7220 */ /* 0x000fe20000400000 */
[----:B------:R-:W-:Y:S01]  /*3af0*/  F2FP.BF16.F32.PACK_AB R35, RZ, R35 ;  /* 0x00000023ff23723e */ /* 0x000fe200000010ff */
[-C--:B------:R-:W-:Y:S01]  /*3b00*/  FMUL R30, R30, R23.reuse ;  /* 0x000000171e1e7220 */ /* 0x080fe20000400000 */
[C---:B------:R-:W-:Y:S01]  /*3b10*/  ISETP.GT.AND P2, PT, R3.reuse, RZ, P4 ;  /* 0x000000ff0300720c */ /* 0x040fe20002744270 */
[----:B------:R-:W-:Y:S01]  /*3b20*/  @P0 STG.E.U16 desc[UR36][R6.64+0x20], R34 ;  /* 0x0000202206000986 */ /* 0x000fe2000c101524 */
[----:B------:R-:W-:Y:S01]  /*3b30*/  ISETP.GT.AND P3, PT, R3, RZ, P1 ;  /* 0x000000ff0300720c */ /* 0x000fe20000f64270 */
[----:B------:R-:W-:Y:S01]  /*3b40*/  FMUL R31, R31, R23 ;  /* 0x000000171f1f7220 */ /* 0x000fe20000400000 */
[C---:B------:R-:W-:Y:S01]  /*3b50*/  ISETP.GT.AND P4, PT, R3.reuse, 0x8, P4 ;  /* 0x000000080300780c */ /* 0x040fe20002784270 */
[----:B------:R-:W-:Y:S01]  /*3b60*/  @P5 STG.E.U16 desc[UR36][R6.64+0x22], R35 ;  /* 0x0000222306005986 */ /* 0x000fe2000c101524 */
[----:B------:R-:W-:-:S02]  /*3b70*/  ISETP.GT.AND P5, PT, R3, 0x8, P1 ;  /* 0x000000080300780c */ /* 0x000fc40000fa4270 */
[----:B------:R-:W-:Y:S02]  /*3b80*/  F2FP.BF16.F32.PACK_AB R36, RZ, R36 ;  /* 0x00000024ff24723e */ /* 0x000fe400000010ff */
[----:B------:R-:W-:Y:S02]  /*3b90*/  F2FP.BF16.F32.PACK_AB R37, RZ, R37 ;  /* 0x00000025ff25723e */ /* 0x000fe400000010ff */
[----:B------:R-:W-:Y:S01]  /*3ba0*/  F2FP.BF16.F32.PACK_AB R38, RZ, R38 ;  /* 0x00000026ff26723e */ /* 0x000fe200000010ff */
[----:B------:R-:W-:Y:S01]  /*3bb0*/  @P2 STG.E.U16 desc[UR36][R4.64+0x30], R36 ;  /* 0x0000302404002986 */ /* 0x000fe2000c101524 */
[----:B------:R-:W-:Y:S02]  /*3bc0*/  F2FP.BF16.F32.PACK_AB R39, RZ, R39 ;  /* 0x00000027ff27723e */ /* 0x000fe400000010ff */
[C---:B------:R-:W-:Y:S01]  /*3bd0*/  ISETP.GT.AND P2, PT, R8.reuse, 0x21, PT ;  /* 0x000000210800780c */ /* 0x040fe20003f44270 */
[----:B------:R-:W-:Y:S01]  /*3be0*/  @P3 STG.E.U16 desc[UR36][R4.64+0x32], R37 ;  /* 0x0000322504003986 */ /* 0x000fe2000c101524 */
[----:B------:R-:W-:-:S02]  /*3bf0*/  ISETP.GT.AND P3, PT, R8, 0x20, PT ;  /* 0x000000200800780c */ /* 0x000fc40003f64270 */
[----:B------:R-:W-:Y:S01]  /*3c00*/  F2FP.BF16.F32.PACK_AB R24, RZ, R24 ;  /* 0x00000018ff18723e */ /* 0x000fe200000010ff */
[----:B------:R-:W-:Y:S01]  /*3c10*/  @P4 STG.E.U16 desc[UR36][R6.64+0x30], R38 ;  /* 0x0000302606004986 */ /* 0x000fe2000c101524 */
[C---:B------:R-:W-:Y:S02]  /*3c20*/  ISETP.GT.AND P4, PT, R3.reuse, RZ, P2 ;  /* 0x000000ff0300720c */ /* 0x040fe40001784270 */
[----:B------:R-:W-:Y:S01]  /*3c30*/  F2FP.BF16.F32.PACK_AB R25, RZ, R25 ;  /* 0x00000019ff19723e */ /* 0x000fe200000010ff */
[----:B------:R-:W-:Y:S01]  /*3c40*/  @P5 STG.E.U16 desc[UR36][R6.64+0x32], R39 ;  /* 0x0000322706005986 */ /* 0x000fe2000c101524 */
[----:B------:R-:W-:Y:S02]  /*3c50*/  ISETP.GT.AND P5, PT, R3, RZ, P3 ;  /* 0x000000ff0300720c */ /* 0x000fe40001fa4270 */
[C---:B------:R-:W-:Y:S02]  /*3c60*/  ISETP.GT.AND P1, PT, R8.reuse, 0x28, PT ;  /* 0x000000280800780c */ /* 0x040fe40003f24270 */
[----:B------:R-:W-:-:S02]  /*3c70*/  ISETP.GT.AND P0, PT, R8, 0x29, PT ;  /* 0x000000290800780c */ /* 0x000fc40003f04270 */
[C---:B------:R-:W-:Y:S02]  /*3c80*/  ISETP.GT.AND P3, PT, R3.reuse, 0x8, P3 ;  /* 0x000000080300780c */ /* 0x040fe40001f64270 */
[C---:B------:R-:W-:Y:S02]  /*3c90*/  ISETP.GT.AND P2, PT, R3.reuse, 0x8, P2 ;  /* 0x000000080300780c */ /* 0x040fe40001744270 */
[----:B------:R-:W-:Y:S02]  /*3ca0*/  F2FP.BF16.F32.PACK_AB R26, RZ, R26 ;  /* 0x0000001aff1a723e */ /* 0x000fe400000010ff */
[----:B------:R-:W-:Y:S01]  /*3cb0*/  F2FP.BF16.F32.PACK_AB R27, RZ, R27 ;  /* 0x0000001bff1b723e */ /* 0x000fe200000010ff */
[----:B------:R-:W-:Y:S01]  /*3cc0*/  @P5 STG.E.U16 desc[UR36][R4.64+0x40], R24 ;  /* 0x0000401804005986 */ /* 0x000fe2000c101524 */
[C---:B------:R-:W-:Y:S02]  /*3cd0*/  ISETP.GT.AND P5, PT, R3.reuse, RZ, P0 ;  /* 0x000000ff0300720c */ /* 0x040fe400007a4270 */
[C---:B------:R-:W-:Y:S01]  /*3ce0*/  ISETP.GT.AND P0, PT, R3.reuse, 0x8, P0 ;  /* 0x000000080300780c */ /* 0x040fe20000704270 */
[----:B------:R-:W-:Y:S01]  /*3cf0*/  @P4 STG.E.U16 desc[UR36][R4.64+0x42], R25 ;  /* 0x0000421904004986 */ /* 0x000fe2000c101524 */
[----:B------:R-:W-:-:S02]  /*3d00*/  ISETP.GT.AND P4, PT, R3, RZ, P1 ;  /* 0x000000ff0300720c */ /* 0x000fc40000f84270 */
[----:B------:R-:W-:Y:S01]  /*3d10*/  ISETP.GT.AND P1, PT, R3, 0x8, P1 ;  /* 0x000000080300780c */ /* 0x000fe20000f24270 */
[----:B------:R-:W-:Y:S01]  /*3d20*/  @P3 STG.E.U16 desc[UR36][R6.64+0x40], R26 ;  /* 0x0000401a06003986 */ /* 0x000fe2000c101524 */
[----:B------:R-:W-:Y:S02]  /*3d30*/  F2FP.BF16.F32.PACK_AB R28, RZ, R28 ;  /* 0x0000001cff1c723e */ /* 0x000fe400000010ff */
[----:B------:R-:W-:Y:S01]  /*3d40*/  F2FP.BF16.F32.PACK_AB R29, RZ, R29 ;  /* 0x0000001dff1d723e */ /* 0x000fe200000010ff */
[----:B------:R-:W-:Y:S01]  /*3d50*/  @P2 STG.E.U16 desc[UR36][R6.64+0x42], R27 ;  /* 0x0000421b06002986 */ /* 0x000fe2000c101524 */
[----:B------:R-:W-:Y:S02]  /*3d60*/  F2FP.BF16.F32.PACK_AB R30, RZ, R30 ;  /* 0x0000001eff1e723e */ /* 0x000fe400000010ff */
[----:B------:R-:W-:-:S03]  /*3d70*/  F2FP.BF16.F32.PACK_AB R31, RZ, R31 ;  /* 0x0000001fff1f723e */ /* 0x000fc600000010ff */
[----:B------:R-:W-:Y:S04]  /*3d80*/  @P4 STG.E.U16 desc[UR36][R4.64+0x50], R28 ;  /* 0x0000501c04004986 */ /* 0x000fe8000c101524 */
[----:B------:R0:W-:Y:S02]  /*3d90*/  @P5 STG.E.U16 desc[UR36][R4.64+0x52], R29 ;  /* 0x0000521d04005986 */ /* 0x0001e4000c101524 */
[----:B0-----:R-:W-:Y:S02]  /*3da0*/  @P1 IMAD.MOV.U32 R4, RZ, RZ, R6 ;  /* 0x000000ffff041224 */ /* 0x001fe400078e0006 */
[----:B------:R-:W-:-:S05]  /*3db0*/  @P1 IMAD.MOV.U32 R5, RZ, RZ, R7 ;  /* 0x000000ffff051224 */ /* 0x000fca00078e0007 */
[----:B------:R0:W-:Y:S04]  /*3dc0*/  @P1 STG.E.U16 desc[UR36][R4.64+0x50], R30 ;  /* 0x0000501e04001986 */ /* 0x0001e8000c101524 */
[----:B------:R0:W-:Y:S02]  /*3dd0*/  @P0 STG.E.U16 desc[UR36][R6.64+0x52], R31 ;  /* 0x0000521f06000986 */ /* 0x0001e4000c101524 */
.L_x_75:
[----:B------:R-:W-:Y:S05]  /*3de0*/  BSYNC B0 ;  /* 0x0000000000007941 */ /* 0x000fea0003800000 */
.L_x_29:
[----:B------:R-:W-:Y:S01]  /*3df0*/  ULDC UR4, c[0x0][0xc] ;  /* 0x0000030000047ab9 */ /* 0x000fe20000000800 */
[----:B------:R-:W-:Y:S01]  /*3e00*/  ULDC UR5, c[0x0][0x10] ;  /* 0x0000040000057ab9 */ /* 0x000fe20000000800 */
[----:B------:R-:W1:Y:S01]  /*3e10*/  LDC R3, c[0x0][0x14] ;  /* 0x00000500ff037b82 */ /* 0x000e620000000800 */
[----:B------:R-:W-:Y:S01]  /*3e20*/  UIMAD.WIDE.U32 UR4, UR4, UR5, URZ ;  /* 0x00000005040472a5 */ /* 0x000fe2000f8e003f */
[----:B------:R-:W-:Y:S02]  /*3e30*/  IMAD.MOV.U32 R51, RZ, RZ, -0x1 ;  /* 0xffffffffff337424 */ /* 0x000fe400078e00ff */
[----:B------:R-:W-:-:S03]  /*3e40*/  IMAD.MOV.U32 R49, RZ, RZ, -0x1 ;  /* 0xffffffffff317424 */ /* 0x000fc600078e00ff */
[----:B-1----:R-:W-:-:S04]  /*3e50*/  IMAD.WIDE.U32 R16, R3, UR4, R16 ;  /* 0x0000000403107c25 */ /* 0x002fc8000f8e0010 */
[----:B------:R-:W-:Y:S01]  /*3e60*/  IMAD R3, R3, UR5, RZ ;  /* 0x0000000503037c24 */ /* 0x000fe2000f8e02ff */
[----:B------:R-:W-:Y:S02]  /*3e70*/  ULDC.64 UR4, c[0x0][0x650] ;  /* 0x0001940000047ab9 */ /* 0x000fe40000000a00 */
[----:B------:R-:W-:Y:S01]  /*3e80*/  ISETP.GE.U32.AND P0, PT, R16, UR4, PT ;  /* 0x0000000410007c0c */ /* 0x000fe2000bf06070 */
[--C-:B------:R-:W-:Y:S01]  /*3e90*/  IMAD.IADD R17, R17, 0x1, R3.reuse ;  /* 0x0000000111117824 */ /* 0x100fe200078e0203 */
[----:B------:R-:W-:-:S04]  /*3ea0*/  PRMT R3, RZ, 0x7610, R3 ;  /* 0x00007610ff037816 */ /* 0x000fc80000000003 */
[----:B------:R-:W-:-:S13]  /*3eb0*/  ISETP.GE.U32.AND.EX P0, PT, R17, UR5, PT, P0 ;  /* 0x0000000511007c0c */ /* 0x000fda000bf06100 */
[----:B------:R-:W-:Y:S05]  /*3ec0*/  @P0 BRA `(.L_x_76) ;  /* 0x0000000400640947 */ /* 0x000fea0003800000 */
[----:B0-----:R-:W0:Y:S01]  /*3ed0*/  S2R R12, SR_CTAID.X ;  /* 0x00000000000c7919 */ /* 0x001e220000002500 */
[----:B--234-:R-:W1:Y:S01]  /*3ee0*/  LDC.64 R10, c[0x0][0x628] ;  /* 0x00018a00ff0a7b82 */ /* 0x01ce620000000a00 */
[----:B------:R-:W-:Y:S01]  /*3ef0*/  ULDC UR4, c[0x0][0x150] ;  /* 0x0000540000047ab9 */ /* 0x000fe20000000800 */
[----:B------:R-:W-:Y:S01]  /*3f00*/  IMAD.MOV.U32 R8, RZ, RZ, R16 ;  /* 0x000000ffff087224 */ /* 0x000fe200078e0010 */
[----:B------:R-:W2:Y:S01]  /*3f10*/  S2R R24, SR_CTAID.Y ;  /* 0x0000000000187919 */ /* 0x000ea20000002600 */
[----:B------:R-:W-:-:S04]  /*3f20*/  IMAD.MOV.U32 R9, RZ, RZ, R17 ;  /* 0x000000ffff097224 */ /* 0x000fc800078e0011 */
[----:B------:R-:W3:Y:S08]  /*3f30*/  LDC R21, c[0x0][0x144] ;  /* 0x00005100ff157b82 */ /* 0x000ef00000000800 */
[----:B------:R-:W4:Y:S08]  /*3f40*/  LDC R0, c[0x0][0x630] ;  /* 0x00018c00ff007b82 */ /* 0x000f300000000800 */
[----:B------:R-:W2:Y:S01]  /*3f50*/  LDC.64 R14, c[0x0][0x620] ;  /* 0x00018800ff0e7b82 */ /* 0x000ea20000000a00 */
[----:B-1----:R-:W-:-:S04]  /*3f60*/  ISETP.NE.U32.AND P0, PT, R10, RZ, PT ;  /* 0x000000ff0a00720c */ /* 0x002fc80003f05070 */
[----:B------:R-:W-:Y:S02]  /*3f70*/  ISETP.NE.AND.EX P0, PT, R11, RZ, PT, P0 ;  /* 0x000000ff0b00720c */ /* 0x000fe40003f05300 */
[----:B0-----:R-:W-:-:S05]  /*3f80*/  I2FP.F32.U32 R3, R12 ;  /* 0x0000000c00037245 */ /* 0x001fca0000201000 */
[----:B------:R-:W-:-:S04]  /*3f90*/  FMUL R3, R3, UR4 ;  /* 0x0000000403037c20 */ /* 0x000fc80008400000 */
[----:B------:R0:W1:Y:S02]  /*3fa0*/  F2I.U32.TRUNC.NTZ R20, R3 ;  /* 0x0000000300147305 */ /* 0x000064000020f000 */
[----:B---34-:R-:W-:Y:S05]  /*3fb0*/  @!P0 BRA `(.L_x_77) ;  /* 0x0000000000288947 */ /* 0x018fea0003800000 */
[----:B0-----:R-:W0:Y:S02]  /*3fc0*/  LDC R3, c[0x0][0x634] ;  /* 0x00018d00ff037b82 */ /* 0x001e240000000800 */
        /* <DEDUP_REMOVED lines=9> */
.L_x_77:
[----:B------:R-:W3:Y:S01]  /*4060*/  LDC.64 R28, c[0x0][0x640] ;  /* 0x00019000ff1c7b82 */ /* 0x000ee20000000a00 */
[-CC-:B------:R-:W-:Y:S01]  /*4070*/  SHF.R.U64 R49, R8, R0.reuse, R9.reuse ;  /* 0x0000000008317219 */ /* 0x180fe20000001209 */
[----:B-1----:R-:W-:Y:S01]  /*4080*/  IMAD.MOV R20, RZ, RZ, -R20 ;  /* 0x000000ffff147224 */ /* 0x002fe200078e0a14 */
[----:B------:R-:W-:Y:S01]  /*4090*/  SHF.R.U32.HI R0, RZ, R0, R9 ;  /* 0x00000000ff007219 */ /* 0x000fe20000011609 */
[----:B------:R-:W-:Y:S01]  /*40a0*/  ULDC UR4, c[0x0][0x154] ;  /* 0x0000550000047ab9 */ /* 0x000fe20000000800 */
[----:B0-----:R-:W-:Y:S01]  /*40b0*/  IADD3 R3, P0, RZ, -R49, RZ ;  /* 0x80000031ff037210 */ /* 0x001fe20007f1e0ff */
[----:B------:R-:W-:Y:S02]  /*40c0*/  IMAD R21, R21, R20, R12 ;  /* 0x0000001415157224 */ /* 0x000fe400078e020c */
[----:B------:R-:W0:Y:S01]  /*40d0*/  LDC R6, c[0x0][0x618] ;  /* 0x00018600ff067b82 */ /* 0x000e220000000800 */
[----:B------:R-:W-:Y:S02]  /*40e0*/  IMAD.MOV.U32 R7, RZ, RZ, 0x1 ;  /* 0x00000001ff077424 */ /* 0x000fe400078e00ff */
[----:B------:R-:W-:-:S04]  /*40f0*/  IMAD.X R5, RZ, RZ, ~R0, P0 ;  /* 0x000000ffff057224 */ /* 0x000fc800000e0e00 */
[-C--:B--2---:R-:W-:Y:S01]  /*4100*/  IMAD R0, R5, R14.reuse, RZ ;  /* 0x0000000e05007224 */ /* 0x084fe200078e02ff */
[----:B------:R-:W1:Y:S01]  /*4110*/  LDC R8, c[0x0][0x608] ;  /* 0x00018200ff087b82 */ /* 0x000e620000000800 */
[----:B------:R-:W-:-:S04]  /*4120*/  IMAD.WIDE.U32 R4, R3, R14, R16 ;  /* 0x0000000e03047225 */ /* 0x000fc800078e0010 */
[----:B------:R-:W-:Y:S01]  /*4130*/  IMAD R3, R3, R15, R0 ;  /* 0x0000000f03037224 */ /* 0x000fe200078e0200 */
[----:B------:R-:W-:Y:S02]  /*4140*/  I2FP.F32.U32 R0, R24 ;  /* 0x0000001800007245 */ /* 0x000fe40000201000 */
[----:B------:R-:W2:Y:S01]  /*4150*/  LDC R26, c[0x0][0x658] ;  /* 0x00019600ff1a7b82 */ /* 0x000ea20000000800 */
[----:B------:R-:W-:Y:S01]  /*4160*/  IMAD.IADD R3, R5, 0x1, R3 ;  /* 0x0000000105037824 */ /* 0x000fe200078e0203 */
[----:B---3--:R-:W-:Y:S01]  /*4170*/  ISETP.NE.U32.AND P0, PT, R28, RZ, PT ;  /* 0x000000ff1c00720c */ /* 0x008fe20003f05070 */
[----:B------:R-:W-:Y:S01]  /*4180*/  FMUL R0, R0, UR4 ;  /* 0x0000000400007c20 */ /* 0x000fe20008400000 */
[----:B------:R-:W-:Y:S02]  /*4190*/  IMAD.MOV.U32 R5, RZ, RZ, -0x1 ;  /* 0xffffffffff057424 */ /* 0x000fe400078e00ff */
[----:B------:R-:W-:Y:S01]  /*41a0*/  ISETP.NE.AND.EX P0, PT, R29, RZ, PT, P0 ;  /* 0x000000ff1d00720c */ /* 0x000fe20003f05300 */
[----:B------:R3:W4:Y:S01]  /*41b0*/  F2I.U32.TRUNC.NTZ R13, R0 ;  /* 0x00000000000d7305 */ /* 0x000722000020f000 */
[----:B------:R-:W3:Y:S01]  /*41c0*/  LDC R15, c[0x0][0x148] ;  /* 0x00005200ff0f7b82 */ /* 0x000ee20000000800 */
[----:B0-----:R-:W-:-:S02]  /*41d0*/  SHF.R.U64 R12, R4, R6, R3 ;  /* 0x00000006040c7219 */ /* 0x001fc40000001203 */
[----:B------:R-:W-:-:S05]  /*41e0*/  SHF.R.U32.HI R3, RZ, R6, R3 ;  /* 0x00000006ff037219 */ /* 0x000fca0000011603 */
[----:B------:R-:W0:Y:S01]  /*41f0*/  LDC R20, c[0x0][0x600] ;  /* 0x00018000ff147b82 */ /* 0x000e220000000800 */
[-CC-:B-1----:R-:W-:Y:S02]  /*4200*/  SHF.R.U64 R10, R12, R8.reuse, R3.reuse ;  /* 0x000000080c0a7219 */ /* 0x182fe40000001203 */
[----:B------:R-:W-:-:S05]  /*4210*/  SHF.R.U32.HI R3, RZ, R8, R3 ;  /* 0x00000008ff037219 */ /* 0x000fca0000011603 */
[----:B------:R-:W1:Y:S01]  /*4220*/  LDC R27, c[0x0][0x648] ;  /* 0x00019200ff1b7b82 */ /* 0x000e620000000800 */
[-C--:B--2---:R-:W-:Y:S02]  /*4230*/  SHF.L.U32 R4, R5, R26.reuse, RZ ;  /* 0x0000001a05047219 */ /* 0x084fe400000006ff */
[-CC-:B------:R-:W-:Y:S02]  /*4240*/  SHF.R.U64 R14, R10, R26.reuse, R3.reuse ;  /* 0x0000001a0a0e7219 */ /* 0x180fe40000001203 */
[----:B------:R-:W-:Y:S02]  /*4250*/  SHF.R.U32.HI R5, RZ, R26, R3 ;  /* 0x0000001aff057219 */ /* 0x000fe40000011603 */
[----:B------:R-:W-:Y:S01]  /*4260*/  LOP3.LUT R25, RZ, R4, RZ, 0x33, !PT ;  /* 0x00000004ff197212 */ /* 0x000fe200078e33ff */
[----:B------:R-:W2:Y:S01]  /*4270*/  LDC R30, c[0x0][0x638] ;  /* 0x00018e00ff1e7b82 */ /* 0x000ea20000000800 */
[----:B------:R-:W-:Y:S01]  /*4280*/  SHF.L.U32 R26, R7, R26, RZ ;  /* 0x0000001a071a7219 */ /* 0x000fe200000006ff */
[----:B------:R-:W-:-:S06]  /*4290*/  IMAD.MOV.U32 R4, RZ, RZ, R14 ;  /* 0x000000ffff047224 */ /* 0x000fcc00078e000e */
[----:B------:R-:W0:Y:S01]  /*42a0*/  LDC R31, c[0x0][0x610] ;  /* 0x00018400ff1f7b82 */ /* 0x000e220000000800 */
[----:B----4-:R-:W-:Y:S05]  /*42b0*/  @!P0 BRA `(.L_x_78) ;  /* 0x0000000000288947 */ /* 0x010fea0003800000 */
[----:B------:R-:W4:Y:S02]  /*42c0*/  LDC R3, c[0x0][0x64c] ;  /* 0x00019300ff037b82 */ /* 0x000f240000000800 */
[----:B----4-:R-:W-:-:S05]  /*42d0*/  IADD3 R3, P0, R14, R3, RZ ;  /* 0x000000030e037210 */ /* 0x010fca0007f1e0ff */
        /* <DEDUP_REMOVED lines=8> */
.L_x_78:
[----:B------:R-:W-:Y:S01]  /*4360*/  ISETP.NE.AND P0, PT, R2, 0x1, PT ;  /* 0x000000010200780c */ /* 0x000fe20003f05270 */
[----:B0-----:R-:W-:Y:S01]  /*4370*/  VIADD R7, R20, 0xffffffff ;  /* 0xffffffff14077836 */ /* 0x001fe20000000000 */
[----:B-1-3--:R-:W-:Y:S01]  /*4380*/  SHF.R.U64 R0, R4, R27, R5 ;  /* 0x0000001b04007219 */ /* 0x00afe20000001205 */
[----:B------:R-:W-:Y:S01]  /*4390*/  IMAD.MOV R13, RZ, RZ, -R13 ;  /* 0x000000ffff0d7224 */ /* 0x000fe200078e0a0d */
[----:B------:R-:W-:Y:S01]  /*43a0*/  LOP3.LUT R5, R10, R25, RZ, 0xc0, !PT ;  /* 0x000000190a057212 */ /* 0x000fe200078ec0ff */
[----:B------:R-:W-:Y:S01]  /*43b0*/  IMAD.MOV.U32 R4, RZ, RZ, 0x1 ;  /* 0x00000001ff047424 */ /* 0x000fe200078e00ff */
[----:B------:R-:W-:Y:S01]  /*43c0*/  LOP3.LUT R12, R12, R7, RZ, 0xc0, !PT ;  /* 0x000000070c0c7212 */ /* 0x000fe200078ec0ff */
[----:B------:R-:W-:Y:S02]  /*43d0*/  IMAD.MOV R3, RZ, RZ, -R0 ;  /* 0x000000ffff037224 */ /* 0x000fe400078e0a00 */
[----:B------:R-:W-:Y:S02]  /*43e0*/  IMAD R0, R26, R0, R5 ;  /* 0x000000001a007224 */ /* 0x000fe400078e0205 */
[----:B--2---:R-:W-:-:S02]  /*43f0*/  IMAD R3, R3, R30, R14 ;  /* 0x0000001e03037224 */ /* 0x004fc400078e020e */
[----:B------:R-:W-:Y:S02]  /*4400*/  @P0 IMAD R21, R15, R13, R24 ;  /* 0x0000000d0f150224 */ /* 0x000fe400078e0218 */
[----:B------:R-:W-:Y:S01]  /*4410*/  IMAD R5, R3, R20, R12 ;  /* 0x0000001403057224 */ /* 0x000fe200078e020c */
[----:B------:R-:W-:Y:S01]  /*4420*/  PRMT R3, R4, 0x7610, R3 ;  /* 0x0000761004037816 */ /* 0x000fe20000000003 */
[----:B------:R-:W-:-:S05]  /*4430*/  IMAD R0, R0, R31, R21 ;  /* 0x0000001f00007224 */ /* 0x000fca00078e0215 */
[----:B------:R-:W-:Y:S02]  /*4440*/  SEL R51, R5, R0, !P0 ;  /* 0x0000000005337207 */ /* 0x000fe40004000000 */
[----:B------:R-:W-:-:S07]  /*4450*/  SEL R0, R0, R5, !P0 ;  /* 0x0000000500007207 */ /* 0x000fce0004000000 */
.L_x_76:
[----:B------:R-:W-:Y:S01]  /*4460*/  LOP3.LUT P0, RZ, R3, 0xff, RZ, 0xc0, !PT ;  /* 0x000000ff03ff7812 */ /* 0x000fe2000780c0ff */
[----:B------:R-:W-:-:S12]  /*4470*/  IMAD.MOV.U32 R50, RZ, RZ, R0 ;  /* 0x000000ffff327224 */ /* 0x000fd800078e0000 */
[----:B------:R-:W-:Y:S05]  /*4480*/  @P0 BRA `(.L_x_79) ;  /* 0xffffffc800e40947 */ /* 0x000fea000383ffff */
[----:B------:R-:W-:Y:S05]  /*4490*/  EXIT ;  /* 0x000000000000794d */ /* 0x000fea0003800000 */
.L_x_4:
[----:B0-----:R-:W-:Y:S01]  /*44a0*/  ULDC.64 UR4, c[0x0][0x650] ;  /* 0x0001940000047ab9 */ /* 0x001fe20000000a00 */
        /* <DEDUP_REMOVED lines=25> */
.L_x_81:
[--C-:B------:R-:W-:Y:S01]  /*4640*/  SHF.R.U64 R12, R10, R14, R11.reuse ;  /* 0x0000000e0a0c7219 */ /* 0x100fe2000000120b */
[----:B------:R-:W0:Y:S01]  /*4650*/  LDC R22, c[0x0][0x618] ;  /* 0x00018600ff167b82 */ /* 0x000e220000000800 */
[----:B------:R-:W-:Y:S01]  /*4660*/  I2FP.F32.U32 R6, R4 ;  /* 0x0000000400067245 */ /* 0x000fe20000201000 */
[----:B------:R-:W-:Y:S01]  /*4670*/  ULDC UR4, c[0x0][0x150] ;  /* 0x0000540000047ab9 */ /* 0x000fe20000000800 */
[----:B------:R-:W-:Y:S02]  /*4680*/  SHF.R.U32.HI R5, RZ, R14, R11 ;  /* 0x0000000eff057219 */ /* 0x000fe4000001160b */
[----:B------:R-:W-:Y:S01]  /*4690*/  IADD3 R9, P0, RZ, -R12, RZ ;  /* 0x8000000cff097210 */ /* 0x000fe20007f1e0ff */
[----:B------:R-:W-:Y:S01]  /*46a0*/  FMUL R11, R6, UR4 ;  /* 0x00000004060b7c20 */ /* 0x000fe20008400000 */
[----:B------:R-:W-:Y:S01]  /*46b0*/  ULDC UR4, c[0x0][0x154] ;  /* 0x0000550000047ab9 */ /* 0x000fe20000000800 */
[----:B------:R-:W1:Y:S02]  /*46c0*/  LDC.64 R24, c[0x0][0x640] ;  /* 0x00019000ff187b82 */ /* 0x000e640000000a00 */
[----:B------:R-:W-:-:S02]  /*46d0*/  IMAD.X R5, RZ, RZ, ~R5, P0 ;  /* 0x000000ffff057224 */ /* 0x000fc400000e0e05 */
[----:B------:R-:W2:Y:S01]  /*46e0*/  F2I.U32.TRUNC.NTZ R11, R11 ;  /* 0x0000000b000b7305 */ /* 0x000ea2000020f000 */
[----:B------:R-:W-:-:S03]  /*46f0*/  IMAD.WIDE.U32 R6, R9, R20, R16 ;  /* 0x0000001409067225 */ /* 0x000fc600078e0010 */
[----:B------:R-:W3:Y:S01]  /*4700*/  LDC R13, c[0x0][0x144] ;  /* 0x00005100ff0d7b82 */ /* 0x000ee20000000800 */
[----:B------:R-:W-:-:S04]  /*4710*/  IMAD R8, R5, R20, RZ ;  /* 0x0000001405087224 */ /* 0x000fc800078e02ff */
[----:B------:R-:W-:Y:S02]  /*4720*/  IMAD R5, R9, R21, R8 ;  /* 0x0000001509057224 */ /* 0x000fe400078e0208 */
[----:B------:R-:W-:Y:S01]  /*4730*/  IMAD.MOV.U32 R8, RZ, RZ, -0x1 ;  /* 0xffffffffff087424 */ /* 0x000fe200078e00ff */
[----:B------:R-:W4:Y:S01]  /*4740*/  LDC R14, c[0x0][0x608] ;  /* 0x00018200ff0e7b82 */ /* 0x000f220000000800 */
[----:B------:R-:W-:Y:S01]  /*4750*/  IMAD.IADD R5, R7, 0x1, R5 ;  /* 0x0000000107057824 */ /* 0x000fe200078e0205 */
[----:B------:R-:W-:-:S04]  /*4760*/  I2FP.F32.U32 R7, R3 ;  /* 0x0000000300077245 */ /* 0x000fc80000201000 */
[-C--:B0-----:R-:W-:Y:S01]  /*4770*/  SHF.R.U64 R10, R6, R22.reuse, R5 ;  /* 0x00000016060a7219 */ /* 0x081fe20000001205 */
[----:B--2---:R-:W-:Y:S01]  /*4780*/  IMAD.MOV R6, RZ, RZ, -R11 ;  /* 0x000000ffff067224 */ /* 0x004fe200078e0a0b */
[----:B------:R-:W0:Y:S01]  /*4790*/  LDC R9, c[0x0][0x658] ;  /* 0x00019600ff097b82 */ /* 0x000e220000000800 */
[----:B-1----:R-:W-:Y:S01]  /*47a0*/  ISETP.NE.U32.AND P0, PT, R24, RZ, PT ;  /* 0x000000ff1800720c */ /* 0x002fe20003f05070 */
[----:B------:R-:W-:Y:S01]  /*47b0*/  FMUL R7, R7, UR4 ;  /* 0x0000000407077c20 */ /* 0x000fe20008400000 */
[----:B------:R-:W-:Y:S02]  /*47c0*/  SHF.R.U32.HI R5, RZ, R22, R5 ;  /* 0x00000016ff057219 */ /* 0x000fe40000011605 */
[----:B------:R-:W-:-:S03]  /*47d0*/  ISETP.NE.AND.EX P0, PT, R25, RZ, PT, P0 ;  /* 0x000000ff1900720c */ /* 0x000fc60003f05300 */
[----:B------:R-:W1:Y:S01]  /*47e0*/  LDC R20, c[0x0][0x148] ;  /* 0x00005200ff147b82 */ /* 0x000e620000000800 */
[----:B---3--:R-:W-:Y:S02]  /*47f0*/  IMAD R23, R13, R6, R4 ;  /* 0x000000060d177224 */ /* 0x008fe400078e0204 */
[----:B------:R-:W-:-:S05]  /*4800*/  IMAD.MOV.U32 R6, RZ, RZ, 0x1 ;  /* 0x00000001ff067424 */ /* 0x000fca00078e00ff */
[----:B------:R-:W2:Y:S01]  /*4810*/  LDC R21, c[0x0][0x600] ;  /* 0x00018000ff157b82 */ /* 0x000ea20000000800 */
[-CC-:B----4-:R-:W-:Y:S02]  /*4820*/  SHF.R.U64 R13, R10, R14.reuse, R5.reuse ;  /* 0x0000000e0a0d7219 */ /* 0x190fe40000001205 */
[----:B------:R-:W-:Y:S02]  /*4830*/  SHF.R.U32.HI R4, RZ, R14, R5 ;  /* 0x0000000eff047219 */ /* 0x000fe40000011605 */
[----:B------:R3:W4:Y:S03]  /*4840*/  F2I.U32.TRUNC.NTZ R14, R7 ;  /* 0x00000007000e7305 */ /* 0x000726000020f000 */
[----:B------:R-:W1:Y:S01]  /*4850*/  LDC R26, c[0x0][0x648] ;  /* 0x00019200ff1a7b82 */ /* 0x000e620000000800 */
[-C--:B0-----:R-:W-:Y:S02]  /*4860*/  SHF.R.U64 R15, R13, R9.reuse, R4 ;  /* 0x000000090d0f7219 */ /* 0x081fe40000001204 */
[----:B------:R-:W-:-:S02]  /*4870*/  SHF.L.U32 R8, R8, R9, RZ ;  /* 0x0000000908087219 */ /* 0x000fc400000006ff */
[-C--:B------:R-:W-:Y:S01]  /*4880*/  SHF.R.U32.HI R5, RZ, R9.reuse, R4 ;  /* 0x00000009ff057219 */ /* 0x080fe20000011604 */
[----:B------:R-:W-:Y:S01]  /*4890*/  IMAD.MOV.U32 R4, RZ, RZ, R15 ;  /* 0x000000ffff047224 */ /* 0x000fe200078e000f */
[----:B------:R-:W-:Y:S01]  /*48a0*/  SHF.L.U32 R22, R6, R9, RZ ;  /* 0x0000000906167219 */ /* 0x000fe200000006ff */
[----:B------:R-:W0:Y:S01]  /*48b0*/  LDC R27, c[0x0][0x638] ;  /* 0x00018e00ff1b7b82 */ /* 0x000e220000000800 */
[----:B------:R-:W-:-:S07]  /*48c0*/  LOP3.LUT R28, RZ, R8, RZ, 0x33, !PT ;  /* 0x00000008ff1c7212 */ /* 0x000fce00078e33ff */
        /* <DEDUP_REMOVED lines=12> */
.L_x_82:
[----:B------:R-:W-:Y:S01]  /*4990*/  ISETP.NE.AND P0, PT, R2, 0x1, PT ;  /* 0x000000010200780c */ /* 0x000fe20003f05270 */
[----:B--2---:R-:W-:Y:S01]  /*49a0*/  VIADD R7, R21, 0xffffffff ;  /* 0xffffffff15077836 */ /* 0x004fe20000000000 */
[----:B-1----:R-:W-:Y:S01]  /*49b0*/  SHF.R.U64 R5, R4, R26, R5 ;  /* 0x0000001a04057219 */ /* 0x002fe20000001205 */
[----:B------:R-:W-:Y:S01]  /*49c0*/  IMAD.MOV R14, RZ, RZ, -R14 ;  /* 0x000000ffff0e7224 */ /* 0x000fe200078e0a0e */
[----:B------:R-:W-:Y:S01]  /*49d0*/  LOP3.LUT R4, R13, R28, RZ, 0xc0, !PT ;  /* 0x0000001c0d047212 */ /* 0x000fe200078ec0ff */
[----:B------:R-:W-:Y:S01]  /*49e0*/  IMAD.MOV.U32 R8, RZ, RZ, R12 ;  /* 0x000000ffff087224 */ /* 0x000fe200078e000c */
[----:B------:R-:W-:Y:S01]  /*49f0*/  LOP3.LUT R10, R10, R7, RZ, 0xc0, !PT ;  /* 0x000000070a0a7212 */ /* 0x000fe200078ec0ff */
[----:B------:R-:W-:Y:S02]  /*4a00*/  IMAD.MOV R6, RZ, RZ, -R5 ;  /* 0x000000ffff067224 */ /* 0x000fe400078e0a05 */
[----:B------:R-:W-:-:S04]  /*4a10*/  IMAD R4, R22, R5, R4 ;  /* 0x0000000516047224 */ /* 0x000fc800078e0204 */
[----:B------:R-:W-:Y:S02]  /*4a20*/  @P0 IMAD R23, R20, R14, R3 ;  /* 0x0000000e14170224 */ /* 0x000fe400078e0203 */
[----:B0-----:R-:W-:Y:S02]  /*4a30*/  IMAD R3, R6, R27, R15 ;  /* 0x0000001b06037224 */ /* 0x001fe400078e020f */
[----:B------:R-:W-:Y:S02]  /*4a40*/  IMAD R7, R4, R29, R23 ;  /* 0x0000001d04077224 */ /* 0x000fe400078e0217 */
[----:B------:R-:W-:Y:S02]  /*4a50*/  IMAD R4, R3, R21, R10 ;  /* 0x0000001503047224 */ /* 0x000fe400078e020a */
[----:B------:R-:W-:-:S03]  /*4a60*/  IMAD.MOV.U32 R6, RZ, RZ, 0x1 ;  /* 0x00000001ff067424 */ /* 0x000fc600078e00ff */
[----:B------:R-:W-:Y:S02]  /*4a70*/  SEL R9, R4, R7, !P0 ;  /* 0x0000000704097207 */ /* 0x000fe40004000000 */
[----:B------:R-:W-:-:S07]  /*4a80*/  SEL R7, R7, R4, !P0 ;  /* 0x0000000407077207 */ /* 0x000fce0004000000 */
.L_x_80:
[----:B------:R-:W-:-:S08]  /*4a90*/  NOP ;  /* 0x0000000000007918 */ /* 0x000fd00000000000 */
[----:B------:R-:W0:-:S00]  /*4aa0*/  USETMAXREG.DEALLOC.CTAPOOL 0x28 ;  /* 0x00000028000079c8 */ /* 0x000e0000080e0500 */
[----:B0-----:R-:W-:-:S13]  /*4ab0*/  ISETP.NE.AND P0, PT, R0, RZ, PT ;  /* 0x000000ff0000720c */ /* 0x001fda0003f05270 */
[----:B------:R-:W-:Y:S05]  /*4ac0*/  @P0 EXIT ;  /* 0x000000000000094d */ /* 0x000fea0003800000 */
[----:B------:R-:W-:Y:S01]  /*4ad0*/  LOP3.LUT P0, RZ, R6, 0xff, RZ, 0xc0, !PT ;  /* 0x000000ff06ff7812 */ /* 0x000fe2000780c0ff */
[----:B------:R-:W-:Y:S02]  /*4ae0*/  IMAD.MOV.U32 R0, RZ, RZ, 0x1 ;  /* 0x00000001ff007424 */ /* 0x000fe400078e00ff */
[----:B------:R-:W-:-:S10]  /*4af0*/  IMAD.MOV.U32 R12, RZ, RZ, RZ ;  /* 0x000000ffff0c7224 */ /* 0x000fd400078e00ff */
[----:B------:R-:W-:Y:S05]  /*4b00*/  @!P0 BRA `(.L_x_83) ;  /* 0x0000000c00308947 */ /* 0x000fea0003800000 */
[----:B------:R-:W0:Y:S01]  /*4b10*/  LDC R0, c[0x0][0x28c] ;  /* 0x0000a300ff007b82 */ /* 0x000e220000000800 */
[----:B------:R-:W-:Y:S01]  /*4b20*/  ULDC UR5, c[0x0][0x600] ;  /* 0x0001800000057ab9 */ /* 0x000fe20000000800 */
[----:B------:R-:W-:Y:S01]  /*4b30*/  ULDC UR4, c[0x0][0xc] ;  /* 0x0000030000047ab9 */ /* 0x000fe20000000800 */
[----:B------:R-:W-:Y:S01]  /*4b40*/  UIADD3 UR16, UR5, -0x1, URZ ;  /* 0xffffffff05107890 */ /* 0x000fe2000fffe03f */
[C---:B------:R-:W-:Y:S01]  /*4b50*/  LOP3.LUT P2, RZ, R18.reuse, 0x7f, RZ, 0xc0, !PT ;  /* 0x0000007f12ff7812 */ /* 0x040fe2000784c0ff */
[----:B------:R-:W-:Y:S01]  /*4b60*/  ULDC UR6, c[0x0][0x658] ;  /* 0x0001960000067ab9 */ /* 0x000fe20000000800 */
[----:B------:R-:W-:Y:S01]  /*4b70*/  ULDC UR5, c[0x0][0x10] ;  /* 0x0000040000057ab9 */ /* 0x000fe20000000800 */
[----:B------:R-:W-:Y:S01]  /*4b80*/  UMOV UR7, 0xffffffff ;  /* 0xffffffff00077882 */ /* 0x000fe20000000000 */
[----:B------:R-:W-:Y:S01]  /*4b90*/  UMOV UR8, 0x1 ;  /* 0x0000000100087882 */ /* 0x000fe20000000000 */
[----:B------:R-:W-:Y:S01]  /*4ba0*/  UIMAD.WIDE.U32 UR4, UR4, UR5, URZ ;  /* 0x00000005040472a5 */ /* 0x000fe2000f8e003f */
[----:B------:R-:W-:Y:S01]  /*4bb0*/  LOP3.LUT P0, RZ, R18, 0x1f, RZ, 0xc0, !PT ;  /* 0x0000001f12ff7812 */ /* 0x000fe2000780c0ff */
[----:B------:R-:W-:Y:S01]  /*4bc0*/  USHF.L.U32 UR7, UR7, UR6, URZ ;  /* 0x0000000607077299 */ /* 0x000fe2000800063f */
[----:B------:R-:W-:Y:S01]  /*4bd0*/  BSSY B0, `(.L_x_83) ;  /* 0x00000bf000007945 */ /* 0x000fe20003800000 */
[----:B------:R-:W-:Y:S01]  /*4be0*/  USHF.L.U32 UR18, UR8, UR6, URZ ;  /* 0x0000000608127299 */ /* 0x000fe2000800063f */
[----:B------:R-:W-:Y:S01]  /*4bf0*/  IMAD.MOV.U32 R13, RZ, RZ, 0x1 ;  /* 0x00000001ff0d7424 */ /* 0x000fe200078e00ff */
[----:B------:R-:W-:Y:S01]  /*4c00*/  LOP3.LUT R11, R19, 0x2, RZ, 0xfc, !PT ;  /* 0x00000002130b7812 */ /* 0x000fe200078efcff */
[----:B------:R-:W-:Y:S01]  /*4c10*/  ULDC UR6, c[0x0][0x14] ;  /* 0x0000050000067ab9 */ /* 0x000fe20000000800 */
[----:B------:R-:W-:Y:S01]  /*4c20*/  PLOP3.LUT P0, PT, P0, P2, PT, 0x8a, 0x0 ;  /* 0x000000000000781c */ /* 0x000fe20000705172 */
[----:B------:R-:W-:Y:S01]  /*4c30*/  UIMAD.WIDE.U32 UR20, UR4, UR6, URZ ;  /* 0x00000006041472a5 */ /* 0x000fe2000f8e003f */
[----:B------:R-:W-:Y:S01]  /*4c40*/  IMAD.MOV.U32 R12, RZ, RZ, RZ ;  /* 0x000000ffff0c7224 */ /* 0x000fe200078e00ff */
[----:B------:R-:W-:-:S02]  /*4c50*/  UIMAD UR13, UR5, UR6, URZ ;  /* 0x00000006050d72a4 */ /* 0x000fc4000f8e023f */
[----:B------:R-:W-:Y:S01]  /*4c60*/  ULOP3.LUT UR17, URZ, UR7, URZ, 0x33, !UPT ;  /* 0x000000073f117292 */ /* 0x000fe2000f8e333f */
[----:B0-----:R-:W-:Y:S01]  /*4c70*/  VIADD R0, R0, 0x3f ;  /* 0x0000003f00007836 */ /* 0x001fe20000000000 */
[----:B------:R-:W-:Y:S01]  /*4c80*/  UIADD3 UR13, UR21, UR13, URZ ;  /* 0x0000000d150d7290 */ /* 0x000fe2000fffe03f */
[----:B------:R-:W-:-:S03]  /*4c90*/  ULDC.64 UR22, c[0x0][0x198] ;  /* 0x0000660000167ab9 */ /* 0x000fc60000000a00 */
[----:B------:R-:W-:-:S04]  /*4ca0*/  SHF.R.S32.HI R3, RZ, 0x1f, R0 ;  /* 0x0000001fff037819 */ /* 0x000fc80000011400 */
[----:B------:R-:W-:Y:S01]  /*4cb0*/  LEA.HI R3, R3, R0, RZ, 0x6 ;  /* 0x0000000003037211 */ /* 0x000fe200078f30ff */
[----:B------:R-:W-:-:S03]  /*4cc0*/  IMAD.MOV.U32 R0, RZ, RZ, 0x1 ;  /* 0x00000001ff007424 */ /* 0x000fc600078e00ff */
[----:B------:R-:W-:-:S05]  /*4cd0*/  SHF.R.S32.HI R3, RZ, 0x6, R3 ;  /* 0x00000006ff037819 */ /* 0x000fca0000011403 */
[----:B------:R-:W-:-:S07]  /*4ce0*/  VIADD R10, R3, 0x1 ;  /* 0x00000001030a7836 */ /* 0x000fce0000000000 */
.L_x_95:
[----:B------:R-:W-:-:S03]  /*4cf0*/  UMOV UR4, 0xffffffff ;  /* 0xffffffff00047882 */ /* 0x000fc60000000000 */
[----:B------:R-:W-:Y:S05]  /*4d00*/  BRA.DIV UR4, `(.L_x_84) ;  /* 0x0000001204747947 */ /* 0x000fea000b800000 */
[----:B------:R-:W-:-:S13]  /*4d10*/  ELECT P6, URZ, PT ;  /* 0x00000000003f782f */ /* 0x000fda00038c0000 */
.L_x_112:
[----:B------:R-:W0:Y:S01]  /*4d20*/  LDC R4, c[0x0][0x28c] ;  /* 0x0000a300ff047b82 */ /* 0x000e220000000800 */
[----:B------:R-:W-:Y:S01]  /*4d30*/  BSSY B1, `(.L_x_85) ;  /* 0x0000037000017945 */ /* 0x000fe20003800000 */
[----:B0-----:R-:W-:-:S13]  /*4d40*/  ISETP.LT.OR P6, PT, R4, 0x1, !P6 ;  /* 0x000000010400780c */ /* 0x001fda00077c1670 */
[----:B------:R-:W-:Y:S05]  /*4d50*/  @P6 BRA `(.L_x_86) ;  /* 0x0000000000d06947 */ /* 0x000fea0003800000 */
[----:B------:R-:W-:Y:S02]  /*4d60*/  IMAD R15, R9, 0x30, RZ ;  /* 0x00000030090f7824 */ /* 0x000fe400078e02ff */
[----:B------:R-:W-:Y:S02]  /*4d70*/  IMAD.SHL.U32 R18, R7, 0x80, RZ ;  /* 0x0000008007127824 */ /* 0x000fe400078e00ff */
[----:B------:R-:W-:Y:S02]  /*4d80*/  IMAD.MOV.U32 R20, RZ, RZ, RZ ;  /* 0x000000ffff147224 */ /* 0x000fe400078e00ff */
[----:B------:R-:W-:Y:S02]  /*4d90*/  IMAD.MOV.U32 R4, RZ, RZ, R10 ;  /* 0x000000ffff047224 */ /* 0x000fe400078e000a */
[----:B------:R-:W-:Y:S02]  /*4da0*/  IMAD.MOV.U32 R5, RZ, RZ, R0 ;  /* 0x000000ffff057224 */ /* 0x000fe400078e0000 */
[----:B------:R-:W-:-:S07]  /*4db0*/  IMAD.MOV.U32 R6, RZ, RZ, R12 ;  /* 0x000000ffff067224 */ /* 0x000fce00078e000c */
.L_x_90:
[----:B------:R-:W0:Y:S01]  /*4dc0*/  S2R R14, SR_CgaCtaId ;  /* 0x00000000000e7919 */ /* 0x000e220000008800 */
[----:B------:R-:W-:Y:S01]  /*4dd0*/  MOV R7, 0x400 ;  /* 0x0000040000077802 */ /* 0x000fe20000000f00 */
[----:B------:R-:W1:Y:S03]  /*4de0*/  @!P2 LDC R9, c[0x0][0x500] ;  /* 0x00014000ff09ab82 */ /* 0x000e660000000800 */
[----:B0-----:R-:W-:Y:S02]  /*4df0*/  LEA R21, R14, R7, 0x18 ;  /* 0x000000070e157211 */ /* 0x001fe400078ec0ff */
[----:B------:R-:W-:-:S03]  /*4e00*/  SHF.L.U32 R7, R5, 0x1f, RZ ;  /* 0x0000001f05077819 */ /* 0x000fc600000006ff */
[----:B------:R-:W-:-:S04]  /*4e10*/  IMAD R14, R6, 0x8, R21 ;  /* 0x00000008060e7824 */ /* 0x000fc800078e0215 */
[----:B------:R-:W0:Y:S02]  /*4e20*/  SYNCS.PHASECHK.TRANS64.TRYWAIT P1, [R14+URZ+0x50], R7 ;  /* 0x000050070e0075a7 */ /* 0x000e24000802017f */
[----:B01----:R-:W-:Y:S05]  /*4e30*/  @!P1 BRA `(.L_x_87) ;  /* 0x0000001000489947 */ /* 0x003fea0003800000 */
.L_x_113:
[----:B0-----:R-:W-:Y:S01]  /*4e40*/  PRMT R7, R11, 0x9910, RZ ;  /* 0x000099100b077816 */ /* 0x001fe200000000ff */
[----:B------:R0:W-:Y:S03]  /*4e50*/  @!P2 SYNCS.ARRIVE.TRANS64 RZ, [R14+URZ], R9 ;  /* 0x000000090effa9a7 */ /* 0x0001e6000800003f */
[----:B------:R-:W-:-:S13]  /*4e60*/  ISETP.NE.AND P1, PT, R7, 0x2, PT ;  /* 0x000000020700780c */ /* 0x000fda0003f25270 */
[----:B0-----:R-:W-:Y:S05]  /*4e70*/  @P1 BRA `(.L_x_88) ;  /* 0x0000000000041947 */ /* 0x001fea0003800000 */
[----:B------:R-:W-:Y:S01]  /*4e80*/  BPT.TRAP 0x1 ;  /* 0x000000040000795c */ /* 0x000fe20000300000 */
.L_x_88:
[----:B------:R-:W-:Y:S05]  /*4e90*/  @P0 BRA `(.L_x_89) ;  /* 0x0000000000040947 */ /* 0x000fea0003800000 */
[----:B------:R-:W-:Y:S01]  /*4ea0*/  BPT.TRAP 0x1 ;  /* 0x000000040000795c */ /* 0x000fe20000300000 */
.L_x_89:
[--C-:B------:R-:W-:Y:S01]  /*4eb0*/  IMAD R7, R6, 0x4000, R21.reuse ;  /* 0x0000400006077824 */ /* 0x100fe200078e0215 */
[----:B------:R-:W-:Y:S01]  /*4ec0*/  R2UR UR9, R14 ;  /* 0x000000000e0972ca */ /* 0x000fe200000e0000 */
[----:B------:R-:W-:Y:S01]  /*4ed0*/  IMAD R21, R6, 0x1800, R21 ;  /* 0x0000180006157824 */ /* 0x000fe200078e0215 */
[----:B------:R-:W-:Y:S01]  /*4ee0*/  UIADD3 UR4, UP0, UR22, 0xf0, URZ ;  /* 0x000000f016047890 */ /* 0x000fe2000ff1e03f */
[----:B------:R-:W-:Y:S01]  /*4ef0*/  VIADD R4, R4, 0xffffffff ;  /* 0xffffffff04047836 */ /* 0x000fe20000000000 */
[----:B------:R-:W-:Y:S01]  /*4f00*/  R2UR UR5, R7 ;  /* 0x00000000070572ca */ /* 0x000fe200000e0000 */
[----:B------:R-:W-:Y:S01]  /*4f10*/  UIADD3 UR24, UP1, UR22, 0x1f0, URZ ;  /* 0x000001f016187890 */ /* 0x000fe2000ff3e03f */
[----:B------:R-:W-:Y:S01]  /*4f20*/  R2UR UR8, R21 ;  /* 0x00000000150872ca */ /* 0x000fe200000e0000 */
[----:B------:R-:W-:Y:S01]  /*4f30*/  VIADD R6, R6, 0x1 ;  /* 0x0000000106067836 */ /* 0x000fe20000000000 */
[----:B------:R-:W-:Y:S01]  /*4f40*/  R2UR UR11, R18 ;  /* 0x00000000120b72ca */ /* 0x000fe200000e0000 */
[----:B------:R-:W-:Y:S01]  /*4f50*/  UIADD3.X UR25, URZ, UR23, URZ, UP1, !UPT ;  /* 0x000000173f197290 */ /* 0x000fe20008ffe43f */
[----:B------:R-:W-:Y:S01]  /*4f60*/  R2UR UR10, R20 ;  /* 0x00000000140a72ca */ /* 0x000fe200000e0000 */
[----:B------:R-:W-:Y:S01]  /*4f70*/  UMOV UR6, 0x0 ;  /* 0x0000000000067882 */ /* 0x000fe20000000000 */
[----:B------:R-:W-:Y:S01]  /*4f80*/  R2UR UR12, R8 ;  /* 0x00000000080c72ca */ /* 0x000fe200000e0000 */
[----:B------:R-:W-:Y:S01]  /*4f90*/  UMOV UR7, 0x10000000 ;  /* 0x1000000000077882 */ /* 0x000fe20000000000 */
[----:B------:R-:W-:Y:S01]  /*4fa0*/  R2UR UR19, R15 ;  /* 0x000000000f1372ca */ /* 0x000fe200000e0000 */
[----:B------:R-:W-:Y:S01]  /*4fb0*/  VIADD R20, R20, 0x40 ;  /* 0x0000004014147836 */ /* 0x000fe20000000000 */
[----:B------:R-:W-:Y:S01]  /*4fc0*/  ISETP.GT.AND P3, PT, R4, 0x1, PT ;  /* 0x000000010400780c */ /* 0x000fe20003f64270 */
[----:B------:R-:W-:Y:S01]  /*4fd0*/  UIADD3 UR14, UR5, 0x180, URZ ;  /* 0x00000180050e7890 */ /* 0x000fe2000fffe03f */
[----:B------:R-:W-:Y:S01]  /*4fe0*/  ISETP.NE.AND P1, PT, R6, 0xa, PT ;  /* 0x0000000a0600780c */ /* 0x000fe20003f25270 */
[----:B------:R-:W-:-:S02]  /*4ff0*/  UIADD3.X UR5, URZ, UR23, URZ, UP0, !UPT ;  /* 0x000000173f057290 */ /* 0x000fc400087fe43f */
[----:B------:R-:W-:Y:S01]  /*5000*/  UIADD3 UR15, UR8, 0x28180, URZ ;  /* 0x00028180080f7890 */ /* 0x000fe2000fffe03f */
[----:B------:R-:W-:Y:S02]  /*5010*/  SEL R14, RZ, 0x1, P1 ;  /* 0x00000001ff0e7807 */ /* 0x000fe40000800000 */
[----:B------:R-:W-:Y:S01]  /*5020*/  UMOV UR8, UR14 ;  /* 0x0000000e00087c82 */ /* 0x000fe20008000000 */
[----:B------:R-:W-:Y:S02]  /*5030*/  SEL R6, R6, RZ, P1 ;  /* 0x000000ff06067207 */ /* 0x000fe40000800000 */
[----:B------:R-:W-:Y:S01]  /*5040*/  LOP3.LUT R5, R5, R14, RZ, 0x3c, !PT ;  /* 0x0000000e05057212 */ /* 0x000fe200078e3cff */
[----:B------:R0:W-:Y:S02]  /*5050*/  UTMALDG.3D [UR8], [UR4], desc[UR6] ;  /* 0x00000608040075b4 */ /* 0x0001e40008011000 */
[----:B0-----:R-:W-:Y:S01]  /*5060*/  UMOV UR8, UR15 ;  /* 0x0000000f00087c82 */ /* 0x001fe20008000000 */
[----:B------:R-:W-:-:S02]  /*5070*/  UMOV UR11, UR19 ;  /* 0x00000013000b7c82 */ /* 0x000fc40008000000 */
[----:B------:R0:W-:Y:S02]  /*5080*/  UTMALDG.3D [UR8], [UR24], desc[UR6] ;  /* 0x00000608180075b4 */ /* 0x0001e40008011000 */
[----:B0-----:R-:W-:Y:S05]  /*5090*/  @P3 BRA `(.L_x_90) ;  /* 0xfffffffc00483947 */ /* 0x001fea000383ffff */
.L_x_86:
[----:B------:R-:W-:Y:S05]  /*50a0*/  BSYNC B1 ;  /* 0x0000000000017941 */ /* 0x000fea0003800000 */
.L_x_85:
[----:B------:R-:W-:Y:S01]  /*50b0*/  LOP3.LUT P3, RZ, R13, 0xff, RZ, 0xc0, !PT ;  /* 0x000000ff0dff7812 */ /* 0x000fe2000786c0ff */
[----:B------:R-:W-:Y:S01]  /*50c0*/  IMAD.IADD R12, R3, 0x1, R12 ;  /* 0x00000001030c7824 */ /* 0x000fe200078e020c */
[----:B------:R-:W-:Y:S01]  /*50d0*/  IADD3 R16, P4, R16, UR20, RZ ;  /* 0x0000001410107c10 */ /* 0x000fe2000ff9e0ff */
[----:B------:R-:W-:Y:S01]  /*50e0*/  ULDC.64 UR4, c[0x0][0x650] ;  /* 0x0001940000047ab9 */ /* 0x000fe20000000a00 */
[----:B------:R-:W-:Y:S01]  /*50f0*/  BSSY B1, `(.L_x_91) ;  /* 0x000006a000017945 */ /* 0x000fe20003800000 */
[----:B------:R-:W-:Y:S01]  /*5100*/  IMAD.MOV.U32 R9, RZ, RZ, -0x1 ;  /* 0xffffffffff097424 */ /* 0x000fe200078e00ff */
[----:B------:R-:W-:Y:S01]  /*5110*/  ISETP.GT.U32.AND P1, PT, R12, 0x9, PT ;  /* 0x000000090c00780c */ /* 0x000fe20003f24070 */
[----:B------:R-:W-:Y:S01]  /*5120*/  IMAD.MOV.U32 R8, RZ, RZ, -0x1 ;  /* 0xffffffffff087424 */ /* 0x000fe200078e00ff */
[----:B------:R-:W-:Y:S02]  /*5130*/  IADD3.X R17, R17, UR13, RZ, P4, !PT ;  /* 0x0000000d11117c10 */ /* 0x000fe4000a7fe4ff */
[----:B------:R-:W-:-:S02]  /*5140*/  ISETP.LT.U32.AND P1, PT, R3, 0xa, P1 ;  /* 0x0000000a0300780c */ /* 0x000fc40000f21070 */
[----:B------:R-:W-:Y:S01]  /*5150*/  PRMT R13, RZ, 0x7610, R13 ;  /* 0x00007610ff0d7816 */ /* 0x000fe2000000000d */
[----:B------:R-:W0:Y:S01]  /*5160*/  @P3 S2R R5, SR_CgaCtaId ;  /* 0x0000000000053919 */ /* 0x000e220000008800 */
[----:B------:R-:W-:-:S04]  /*5170*/  @P3 MOV R4, 0x400 ;  /* 0x0000040000043802 */ /* 0x000fc80000000f00 */
[----:B0-----:R-:W-:Y:S01]  /*5180*/  @P3 LEA R6, R5, R4, 0x18 ;  /* 0x0000000405063211 */ /* 0x001fe200078ec0ff */
[----:B------:R-:W-:-:S03]  /*5190*/  IMAD.WIDE.U32 R4, R12, -0x33333333, RZ ;  /* 0xcccccccd0c047825 */ /* 0x000fc600078e00ff */
[----:B------:R0:W-:Y:S01]  /*51a0*/  @P3 SYNCS.ARRIVE.TRANS64.A1T0 RZ, [R6+URZ+0xb8], RZ ;  /* 0x0000b8ff06ff39a7 */ /* 0x0001e2000810003f */
[----:B------:R-:W-:Y:S02]  /*51b0*/  ISETP.GE.U32.AND P3, PT, R3, 0xa, PT ;  /* 0x0000000a0300780c */ /* 0x000fe40003f66070 */
[----:B------:R-:W-:Y:S02]  /*51c0*/  SHF.R.U32.HI R7, RZ, 0x3, R5 ;  /* 0x00000003ff077819 */ /* 0x000fe40000011605 */
[----:B------:R-:W-:Y:S02]  /*51d0*/  SEL R5, RZ, 0x1, !P1 ;  /* 0x00000001ff057807 */ /* 0x000fe40004800000 */
[----:B------:R-:W-:Y:S01]  /*51e0*/  ISETP.GE.U32.AND P1, PT, R16, UR4, PT ;  /* 0x0000000410007c0c */ /* 0x000fe2000bf26070 */
[----:B------:R-:W-:Y:S01]  /*51f0*/  IMAD R12, R7, -0xa, R12 ;  /* 0xfffffff6070c7824 */ /* 0x000fe200078e020c */
[----:B------:R-:W-:Y:S02]  /*5200*/  LOP3.LUT R0, R0, R5, RZ, 0x3c, !PT ;  /* 0x0000000500007212 */ /* 0x000fe400078e3cff */
[----:B------:R-:W-:-:S02]  /*5210*/  ISETP.GE.U32.AND.EX P1, PT, R17, UR5, PT, P1 ;  /* 0x0000000511007c0c */ /* 0x000fc4000bf26110 */
[----:B------:R-:W-:Y:S02]  /*5220*/  PRMT R4, RZ, 0x7610, R4 ;  /* 0x00007610ff047816 */ /* 0x000fe40000000004 */
[----:B------:R-:W-:Y:S01]  /*5230*/  @P3 LOP3.LUT R0, R0, 0x1, R7, 0x78, !PT ;  /* 0x0000000100003812 */ /* 0x000fe200078e7807 */
[----:B------:R-:W-:-:S08]  /*5240*/  IMAD.MOV.U32 R7, RZ, RZ, -0x1 ;  /* 0xffffffffff077424 */ /* 0x000fd000078e00ff */
[----:B0-----:R-:W-:Y:S05]  /*5250*/  @P1 BRA `(.L_x_92) ;  /* 0x00000004004c1947 */ /* 0x001fea0003800000 */
[----:B------:R-:W-:Y:S01]  /*5260*/  ULDC.64 UR4, c[0x0][0x628] ;  /* 0x00018a0000047ab9 */ /* 0x000fe20000000a00 */
[----:B------:R-:W0:Y:S01]  /*5270*/  S2R R15, SR_CTAID.X ;  /* 0x00000000000f7919 */ /* 0x000e220000002500 */
[----:B------:R-:W-:Y:S01]  /*5280*/  ISETP.NE.U32.AND P1, PT, RZ, UR4, PT ;  /* 0x00000004ff007c0c */ /* 0x000fe2000bf25070 */
[----:B------:R-:W-:Y:S01]  /*5290*/  ULDC UR7, c[0x0][0x630] ;  /* 0x00018c0000077ab9 */ /* 0x000fe20000000800 */
[----:B------:R-:W-:Y:S01]  /*52a0*/  IMAD.MOV.U32 R4, RZ, RZ, R16 ;  /* 0x000000ffff047224 */ /* 0x000fe200078e0010 */
[----:B------:R-:W1:Y:S01]  /*52b0*/  S2R R14, SR_CTAID.Y ;  /* 0x00000000000e7919 */ /* 0x000e620000002600 */
[----:B------:R-:W-:Y:S01]  /*52c0*/  ISETP.NE.AND.EX P1, PT, RZ, UR5, PT, P1 ;  /* 0x00000005ff007c0c */ /* 0x000fe2000bf25310 */
[----:B------:R-:W-:-:S12]  /*52d0*/  IMAD.MOV.U32 R5, RZ, RZ, R17 ;  /* 0x000000ffff057224 */ /* 0x000fd800078e0011 */
[----:B------:R-:W-:Y:S05]  /*52e0*/  @!P1 BRA `(.L_x_93) ;  /* 0x0000000000289947 */ /* 0x000fea0003800000 */
[----:B------:R-:W-:Y:S02]  /*52f0*/  ULDC UR6, c[0x0][0x634] ;  /* 0x00018d0000067ab9 */ /* 0x000fe40000000800 */
[----:B------:R-:W-:-:S05]  /*5300*/  IADD3 R9, P1, R16, UR6, RZ ;  /* 0x0000000610097c10 */ /* 0x000fca000ff3e0ff */
[----:B------:R-:W-:-:S04]  /*5310*/  IMAD.X R21, RZ, RZ, R17, P1 ;  /* 0x000000ffff157224 */ /* 0x000fc800008e0611 */
[----:B------:R-:W-:-:S04]  /*5320*/  IMAD.WIDE.U32 R6, R21, UR4, RZ ;  /* 0x0000000415067c25 */ /* 0x000fc8000f8e00ff */
[----:B------:R-:W-:-:S04]  /*5330*/  IMAD.WIDE.U32 R6, P1, R9, UR5, R6 ;  /* 0x0000000509067c25 */ /* 0x000fc8000f820006 */
[----:B------:R-:W-:-:S04]  /*5340*/  IMAD.WIDE.U32 R8, R9, UR4, RZ ;  /* 0x0000000409087c25 */ /* 0x000fc8000f8e00ff */
[----:B------:R-:W-:Y:S01]  /*5350*/  IMAD.X R5, RZ, RZ, RZ, P1 ;  /* 0x000000ffff057224 */ /* 0x000fe200008e06ff */
[----:B------:R-:W-:Y:S01]  /*5360*/  IADD3 RZ, P1, R9, R6, RZ ;  /* 0x0000000609ff7210 */ /* 0x000fe20007f3e0ff */
[----:B------:R-:W-:-:S04]  /*5370*/  IMAD.MOV.U32 R4, RZ, RZ, R7 ;  /* 0x000000ffff047224 */ /* 0x000fc800078e0007 */
[----:B------:R-:W-:-:S08]  /*5380*/  IMAD.WIDE.U32.X R4, R21, UR5, R4, P1 ;  /* 0x0000000515047c25 */ /* 0x000fd000088e0404 */
.L_x_93:
[--C-:B------:R-:W-:Y:S01]  /*5390*/  SHF.R.U64 R8, R4, UR7, R5.reuse ;  /* 0x0000000704087c19 */ /* 0x100fe20008001205 */
[----:B------:R-:W-:Y:S01]  /*53a0*/  ULDC.64 UR4, c[0x0][0x620] ;  /* 0x0001880000047ab9 */ /* 0x000fe20000000a00 */
[----:B------:R-:W-:Y:S01]  /*53b0*/  SHF.R.U32.HI R4, RZ, UR7, R5 ;  /* 0x00000007ff047c19 */ /* 0x000fe20008011605 */
[----:B------:R-:W2:Y:S01]  /*53c0*/  LDC R24, c[0x0][0x144] ;  /* 0x00005100ff187b82 */ /* 0x000ea20000000800 */
[----:B------:R-:W-:Y:S01]  /*53d0*/  IADD3 R7, P1, RZ, -R8, RZ ;  /* 0x80000008ff077210 */ /* 0x000fe20007f3e0ff */
[----:B------:R-:W-:Y:S01]  /*53e0*/  ULDC.64 UR8, c[0x0][0x640] ;  /* 0x0001900000087ab9 */ /* 0x000fe20000000a00 */
[----:B0-----:R-:W-:Y:S01]  /*53f0*/  I2FP.F32.U32 R9, R15 ;  /* 0x0000000f00097245 */ /* 0x001fe20000201000 */
[----:B------:R-:W-:Y:S02]  /*5400*/  ULDC UR6, c[0x0][0x608] ;  /* 0x0001820000067ab9 */ /* 0x000fe40000000800 */
[----:B------:R-:W-:Y:S01]  /*5410*/  IMAD.X R4, RZ, RZ, ~R4, P1 ;  /* 0x000000ffff047224 */ /* 0x000fe200008e0e04 */
[----:B------:R-:W-:Y:S01]  /*5420*/  ISETP.NE.U32.AND P1, PT, RZ, UR8, PT ;  /* 0x00000008ff007c0c */ /* 0x000fe2000bf25070 */
[----:B------:R-:W0:Y:S02]  /*5430*/  LDC R21, c[0x0][0x148] ;  /* 0x00005200ff157b82 */ /* 0x000e240000000800 */
[----:B------:R-:W-:Y:S01]  /*5440*/  IMAD R6, R4, UR4, RZ ;  /* 0x0000000404067c24 */ /* 0x000fe2000f8e02ff */
[----:B------:R-:W-:Y:S01]  /*5450*/  ISETP.NE.AND.EX P1, PT, RZ, UR9, PT, P1 ;  /* 0x00000009ff007c0c */ /* 0x000fe2000bf25310 */
[----:B------:R-:W-:Y:S01]  /*5460*/  IMAD.WIDE.U32 R4, R7, UR4, R16 ;  /* 0x0000000407047c25 */ /* 0x000fe2000f8e0010 */
[----:B------:R-:W-:-:S03]  /*5470*/  ULDC UR4, c[0x0][0x150] ;  /* 0x0000540000047ab9 */ /* 0x000fc60000000800 */
[----:B------:R-:W-:Y:S02]  /*5480*/  IMAD R7, R7, UR5, R6 ;  /* 0x0000000507077c24 */ /* 0x000fe4000f8e0206 */
[----:B------:R-:W-:Y:S01]  /*5490*/  FMUL R6, R9, UR4 ;  /* 0x0000000409067c20 */ /* 0x000fe20008400000 */
[----:B------:R-:W-:Y:S01]  /*54a0*/  ULDC UR4, c[0x0][0x618] ;  /* 0x0001860000047ab9 */ /* 0x000fe20000000800 */
[----:B------:R-:W-:Y:S01]  /*54b0*/  ULDC UR5, c[0x0][0x154] ;  /* 0x0000550000057ab9 */ /* 0x000fe20000000800 */
[----:B------:R-:W-:-:S03]  /*54c0*/  IMAD.IADD R5, R5, 0x1, R7 ;  /* 0x0000000105057824 */ /* 0x000fc600078e0207 */
[----:B------:R-:W3:Y:S02]  /*54d0*/  F2I.U32.TRUNC.NTZ R6, R6 ;  /* 0x0000000600067305 */ /* 0x000ee4000020f000 */
[----:B------:R-:W-:Y:S02]  /*54e0*/  SHF.R.U64 R9, R4, UR4, R5 ;  /* 0x0000000404097c19 */ /* 0x000fe40008001205 */
[----:B-1----:R-:W-:-:S05]  /*54f0*/  I2FP.F32.U32 R4, R14 ;  /* 0x0000000e00047245 */ /* 0x002fca0000201000 */
[----:B------:R-:W-:Y:S01]  /*5500*/  FMUL R22, R4, UR5 ;  /* 0x0000000504167c20 */ /* 0x000fe20008400000 */
[----:B------:R-:W-:Y:S01]  /*5510*/  SHF.R.U32.HI R4, RZ, UR4, R5 ;  /* 0x00000004ff047c19 */ /* 0x000fe20008011605 */
[----:B------:R-:W-:-:S03]  /*5520*/  ULDC UR4, c[0x0][0x658] ;  /* 0x0001960000047ab9 */ /* 0x000fc60000000800 */
[--C-:B------:R-:W-:Y:S01]  /*5530*/  SHF.R.U64 R20, R9, UR6, R4.reuse ;  /* 0x0000000609147c19 */ /* 0x100fe20008001204 */
[----:B------:R-:W1:Y:S01]  /*5540*/  F2I.U32.TRUNC.NTZ R22, R22 ;  /* 0x0000001600167305 */ /* 0x000e62000020f000 */
[----:B------:R-:W-:Y:S01]  /*5550*/  SHF.R.U32.HI R5, RZ, UR6, R4 ;  /* 0x00000006ff057c19 */ /* 0x000fe20008011604 */
[----:B---3--:R-:W-:-:S03]  /*5560*/  IMAD.MOV R6, RZ, RZ, -R6 ;  /* 0x000000ffff067224 */ /* 0x008fc600078e0a06 */
[----:B------:R-:W-:Y:S01]  /*5570*/  SHF.R.U64 R18, R20, UR4, R5 ;  /* 0x0000000414127c19 */ /* 0x000fe20008001205 */
[----:B--2---:R-:W-:Y:S01]  /*5580*/  IMAD R15, R24, R6, R15 ;  /* 0x00000006180f7224 */ /* 0x004fe200078e020f */
[----:B------:R-:W-:-:S03]  /*5590*/  SHF.R.U32.HI R23, RZ, UR4, R5 ;  /* 0x00000004ff177c19 */ /* 0x000fc60008011605 */
[----:B------:R-:W-:Y:S02]  /*55a0*/  IMAD.MOV.U32 R4, RZ, RZ, R18 ;  /* 0x000000ffff047224 */ /* 0x000fe400078e0012 */
[----:B------:R-:W-:Y:S01]  /*55b0*/  IMAD.MOV.U32 R5, RZ, RZ, R23 ;  /* 0x000000ffff057224 */ /* 0x000fe200078e0017 */
[----:B-1----:R-:W-:Y:S06]  /*55c0*/  @!P1 BRA `(.L_x_94) ;  /* 0x0000000000289947 */ /* 0x002fec0003800000 */
[----:B------:R-:W-:Y:S02]  /*55d0*/  ULDC UR4, c[0x0][0x64c] ;  /* 0x0001930000047ab9 */ /* 0x000fe40000000800 */
[----:B------:R-:W-:-:S05]  /*55e0*/  IADD3 R5, P1, R18, UR4, RZ ;  /* 0x0000000412057c10 */ /* 0x000fca000ff3e0ff */
[----:B------:R-:W-:-:S04]  /*55f0*/  IMAD.X R23, RZ, RZ, R23, P1 ;  /* 0x000000ffff177224 */ /* 0x000fc800008e0617 */
[----:B------:R-:W-:-:S04]  /*5600*/  IMAD.WIDE.U32 R6, R23, UR8, RZ ;  /* 0x0000000817067c25 */ /* 0x000fc8000f8e00ff */
[----:B------:R-:W-:-:S04]  /*5610*/  IMAD.WIDE.U32 R6, P1, R5, UR9, R6 ;  /* 0x0000000905067c25 */ /* 0x000fc8000f820006 */
[----:B------:R-:W-:-:S04]  /*5620*/  IMAD.WIDE.U32 R4, R5, UR8, RZ ;  /* 0x0000000805047c25 */ /* 0x000fc8000f8e00ff */
[----:B------:R-:W-:Y:S01]  /*5630*/  IMAD.MOV.U32 R4, RZ, RZ, R7 ;  /* 0x000000ffff047224 */ /* 0x000fe200078e0007 */
[----:B------:R-:W-:Y:S01]  /*5640*/  IADD3 RZ, P3, R5, R6, RZ ;  /* 0x0000000605ff7210 */ /* 0x000fe20007f7e0ff */
[----:B------:R-:W-:-:S04]  /*5650*/  IMAD.X R5, RZ, RZ, RZ, P1 ;  /* 0x000000ffff057224 */ /* 0x000fc800008e06ff */
[----:B------:R-:W-:-:S08]  /*5660*/  IMAD.WIDE.U32.X R4, R23, UR9, R4, P3 ;  /* 0x0000000917047c25 */ /* 0x000fd000098e0404 */
.L_x_94:
[----:B------:R-:W-:Y:S01]  /*5670*/  ISETP.NE.AND P1, PT, R2, 0x1, PT ;  /* 0x000000010200780c */ /* 0x000fe20003f25270 */
[----:B------:R-:W-:Y:S01]  /*5680*/  ULDC UR4, c[0x0][0x648] ;  /* 0x0001920000047ab9 */ /* 0x000fe20000000800 */
[----:B------:R-:W-:Y:S01]  /*5690*/  LOP3.LUT R20, R20, UR17, RZ, 0xc0, !PT ;  /* 0x0000001114147c12 */ /* 0x000fe2000f8ec0ff */
[----:B------:R-:W-:Y:S01]  /*56a0*/  IMAD.MOV R22, RZ, RZ, -R22 ;  /* 0x000000ffff167224 */ /* 0x000fe200078e0a16 */
[----:B------:R-:W-:Y:S01]  /*56b0*/  SHF.R.U64 R5, R4, UR4, R5 ;  /* 0x0000000404057c19 */ /* 0x000fe20008001205 */
[----:B------:R-:W-:Y:S01]  /*56c0*/  ULDC UR4, c[0x0][0x638] ;  /* 0x00018e0000047ab9 */ /* 0x000fe20000000800 */
[----:B------:R-:W-:Y:S01]  /*56d0*/  LOP3.LUT R9, R9, UR16, RZ, 0xc0, !PT ;  /* 0x0000001009097c12 */ /* 0x000fe2000f8ec0ff */
[----:B------:R-:W-:Y:S01]  /*56e0*/  ULDC UR5, c[0x0][0x610] ;  /* 0x0001840000057ab9 */ /* 0x000fe20000000800 */
[----:B------:R-:W-:Y:S02]  /*56f0*/  IMAD.MOV.U32 R4, RZ, RZ, 0x1 ;  /* 0x00000001ff047424 */ /* 0x000fe400078e00ff */
[----:B------:R-:W-:-:S02]  /*5700*/  IMAD.MOV R7, RZ, RZ, -R5 ;  /* 0x000000ffff077224 */ /* 0x000fc400078e0a05 */
[----:B------:R-:W-:Y:S02]  /*5710*/  IMAD R20, R5, UR18, R20 ;  /* 0x0000001205147c24 */ /* 0x000fe4000f8e0214 */
[----:B0-----:R-:W-:Y:S02]  /*5720*/  @P1 IMAD R15, R21, R22, R14 ;  /* 0x00000016150f1224 */ /* 0x001fe400078e020e */
[----:B------:R-:W-:Y:S01]  /*5730*/  IMAD R18, R7, UR4, R18 ;  /* 0x0000000407127c24 */ /* 0x000fe2000f8e0212 */
[----:B------:R-:W-:Y:S01]  /*5740*/  ULDC UR4, c[0x0][0x600] ;  /* 0x0001800000047ab9 */ /* 0x000fe20000000800 */
[----:B------:R-:W-:Y:S02]  /*5750*/  IMAD R15, R20, UR5, R15 ;  /* 0x00000005140f7c24 */ /* 0x000fe4000f8e020f */
[----:B------:R-:W-:-:S05]  /*5760*/  IMAD R18, R18, UR4, R9 ;  /* 0x0000000412127c24 */ /* 0x000fca000f8e0209 */
[----:B------:R-:W-:Y:S02]  /*5770*/  SEL R9, R18, R15, !P1 ;  /* 0x0000000f12097207 */ /* 0x000fe40004800000 */
[----:B------:R-:W-:-:S07]  /*5780*/  SEL R7, R15, R18, !P1 ;  /* 0x000000120f077207 */ /* 0x000fce0004800000 */
.L_x_92:
[----:B------:R-:W-:Y:S05]  /*5790*/  BSYNC B1 ;  /* 0x0000000000017941 */ /* 0x000fea0003800000 */
.L_x_91:
[----:B------:R-:W-:-:S13]  /*57a0*/  LOP3.LUT P1, RZ, R4, 0xff, RZ, 0xc0, !PT ;  /* 0x000000ff04ff7812 */ /* 0x000fda000782c0ff */
[----:B------:R-:W-:Y:S05]  /*57b0*/  @P1 BRA `(.L_x_95) ;  /* 0xfffffff4004c1947 */ /* 0x000fea000383ffff */
[----:B------:R-:W-:Y:S05]  /*57c0*/  BSYNC B0 ;  /* 0x0000000000007941 */ /* 0x000fea0003800000 */
.L_x_83:
[----:B------:R-:W-:-:S03]  /*57d0*/  UMOV UR4, 0xffffffff ;  /* 0xffffffff00047882 */ /* 0x000fc60000000000 */
[----:B------:R-:W-:Y:S05]  /*57e0*/  BRA.DIV UR4, `(.L_x_96) ;  /* 0x0000000604f07947 */ /* 0x000fea000b800000 */
[----:B------:R-:W-:-:S13]  /*57f0*/  ELECT P6, URZ, PT ;  /* 0x00000000003f782f */ /* 0x000fda00038c0000 */
.L_x_116:
[----:B------:R-:W-:Y:S04]  /*5800*/  BSSY B0, `(.L_x_97) ;  /* 0x0000061000007945 */ /* 0x000fe80003800000 */
[----:B------:R-:W-:Y:S05]  /*5810*/  @!P6 BRA `(.L_x_98) ;  /* 0x00000004007ce947 */ /* 0x000fea0003800000 */
[----:B------:R-:W-:-:S04]  /*5820*/  LOP3.LUT R19, R19, 0x2, RZ, 0xfc, !PT ;  /* 0x0000000213137812 */ /* 0x000fc800078efcff */
[----:B------:R-:W-:-:S13]  /*5830*/  ISETP.NE.AND P0, PT, R19, 0x3, PT ;  /* 0x000000031300780c */ /* 0x000fda0003f05270 */
[----:B------:R-:W-:Y:S05]  /*5840*/  @!P0 BRA `(.L_x_99) ;  /* 0x0000000000048947 */ /* 0x000fea0003800000 */
[----:B------:R-:W-:Y:S01]  /*5850*/  BPT.TRAP 0x1 ;  /* 0x000000040000795c */ /* 0x000fe20000300000 */
.L_x_99:
[----:B------:R-:W0:Y:S01]  /*5860*/  S2R R3, SR_CgaCtaId ;  /* 0x0000000000037919 */ /* 0x000e220000008800 */
[----:B------:R-:W-:-:S04]  /*5870*/  MOV R2, 0x400 ;  /* 0x0000040000027802 */ /* 0x000fc80000000f00 */
[----:B0-----:R-:W-:Y:S02]  /*5880*/  LEA R3, R3, R2, 0x18 ;  /* 0x0000000203037211 */ /* 0x001fe400078ec0ff */
[----:B------:R-:W-:-:S03]  /*5890*/  SHF.L.U32 R2, R0, 0x1f, RZ ;  /* 0x0000001f00027819 */ /* 0x000fc600000006ff */
[----:B------:R-:W-:-:S04]  /*58a0*/  VIADD R3, R3, 0x50 ;  /* 0x0000005003037836 */ /* 0x000fc80000000000 */
[C---:B------:R-:W-:Y:S02]  /*58b0*/  IMAD R7, R12.reuse, 0x8, R3 ;  /* 0x000000080c077824 */ /* 0x040fe400078e0203 */
[----:B------:R-:W-:Y:S02]  /*58c0*/  VIADD R12, R12, 0x1 ;  /* 0x000000010c0c7836 */ /* 0x000fe40000000000 */
[----:B------:R-:W0:Y:S03]  /*58d0*/  SYNCS.PHASECHK.TRANS64.TRYWAIT P0, [R7+URZ], R2 ;  /* 0x00000002070075a7 */ /* 0x000e26000800017f */
[----:B------:R-:W-:-:S04]  /*58e0*/  ISETP.NE.AND P1, PT, R12, 0xa, PT ;  /* 0x0000000a0c00780c */ /* 0x000fc80003f25270 */
[----:B------:R-:W-:Y:S02]  /*58f0*/  SEL R5, RZ, 0x1, P1 ;  /* 0x00000001ff057807 */ /* 0x000fe40000800000 */
[----:B------:R-:W-:Y:S02]  /*5900*/  SEL R12, R12, RZ, P1 ;  /* 0x000000ff0c0c7207 */ /* 0x000fe40000800000 */
[----:B------:R-:W-:-:S03]  /*5910*/  LOP3.LUT R5, R0, R5, RZ, 0x3c, !PT ;  /* 0x0000000500057212 */ /* 0x000fc600078e3cff */
[----:B------:R-:W-:Y:S01]  /*5920*/  IMAD R9, R12, 0x8, R3 ;  /* 0x000000080c097824 */ /* 0x000fe200078e0203 */
[----:B------:R-:W-:Y:S01]  /*5930*/  SHF.L.U32 R4, R5, 0x1f, RZ ;  /* 0x0000001f05047819 */ /* 0x000fe200000006ff */
[----:B0-----:R-:W-:Y:S06]  /*5940*/  @!P0 BRA `(.L_x_100) ;  /* 0x0000000400b88947 */ /* 0x001fec0003800000 */
.L_x_117:
[----:B------:R-:W1:Y:S01]  /*5950*/  SYNCS.PHASECHK.TRANS64.TRYWAIT P0, [R9+URZ], R4 ;  /* 0x00000004090075a7 */ /* 0x000e62000800017f */
[----:B------:R-:W-:-:S05]  /*5960*/  VIADD R0, R12, 0x1 ;  /* 0x000000010c007836 */ /* 0x000fca0000000000 */
[----:B------:R-:W-:-:S04]  /*5970*/  ISETP.NE.AND P1, PT, R0, 0xa, PT ;  /* 0x0000000a0000780c */ /* 0x000fc80003f25270 */
[----:B0-----:R-:W-:Y:S02]  /*5980*/  SEL R2, RZ, 0x1, P1 ;  /* 0x00000001ff027807 */ /* 0x001fe40000800000 */
[----:B------:R-:W-:Y:S02]  /*5990*/  SEL R0, R0, RZ, P1 ;  /* 0x000000ff00007207 */ /* 0x000fe40000800000 */
[----:B------:R-:W-:-:S03]  /*59a0*/  LOP3.LUT R7, R5, R2, RZ, 0x3c, !PT ;  /* 0x0000000205077212 */ /* 0x000fc600078e3cff */
[----:B------:R-:W-:Y:S01]  /*59b0*/  IMAD R6, R0, 0x8, R3 ;  /* 0x0000000800067824 */ /* 0x000fe200078e0203 */
[----:B------:R-:W-:Y:S01]  /*59c0*/  SHF.L.U32 R5, R7, 0x1f, RZ ;  /* 0x0000001f07057819 */ /* 0x000fe200000006ff */
[----:B-1----:R-:W-:Y:S06]  /*59d0*/  @!P0 BRA `(.L_x_101) ;  /* 0x0000000400a88947 */ /* 0x002fec0003800000 */
.L_x_118:
[----:B------:R-:W1:Y:S01]  /*59e0*/  SYNCS.PHASECHK.TRANS64.TRYWAIT P0, [R6+URZ], R5 ;  /* 0x00000005060075a7 */ /* 0x000e62000800017f */
[----:B------:R-:W-:-:S05]  /*59f0*/  VIADD R0, R0, 0x1 ;  /* 0x0000000100007836 */ /* 0x000fca0000000000 */
[----:B------:R-:W-:-:S04]  /*5a00*/  ISETP.NE.AND P1, PT, R0, 0xa, PT ;  /* 0x0000000a0000780c */ /* 0x000fc80003f25270 */
[----:B------:R-:W-:Y:S02]  /*5a10*/  SEL R2, RZ, 0x1, P1 ;  /* 0x00000001ff027807 */ /* 0x000fe40000800000 */
[----:B------:R-:W-:Y:S02]  /*5a20*/  SEL R0, R0, RZ, P1 ;  /* 0x000000ff00007207 */ /* 0x000fe40000800000 */
[----:B------:R-:W-:-:S03]  /*5a30*/  LOP3.LUT R7, R7, R2, RZ, 0x3c, !PT ;  /* 0x0000000207077212 */ /* 0x000fc600078e3cff */
[----:B0-----:R-:W-:Y:S01]  /*5a40*/  IMAD R9, R0, 0x8, R3 ;  /* 0x0000000800097824 */ /* 0x001fe200078e0203 */
[----:B------:R-:W-:Y:S01]  /*5a50*/  SHF.L.U32 R4, R7, 0x1f, RZ ;  /* 0x0000001f07047819 */ /* 0x000fe200000006ff */
[----:B-1----:R-:W-:Y:S06]  /*5a60*/  @!P0 BRA `(.L_x_102) ;  /* 0x0000000400988947 */ /* 0x002fec0003800000 */
.L_x_119:
        /* <DEDUP_REMOVED lines=9> */
.L_x_120:
        /* <DEDUP_REMOVED lines=9> */
.L_x_121:
        /* <DEDUP_REMOVED lines=9> */
.L_x_122:
        /* <DEDUP_REMOVED lines=9> */
.L_x_123:
        /* <DEDUP_REMOVED lines=9> */
.L_x_124:
[----:B------:R-:W1:Y:S01]  /*5d40*/  SYNCS.PHASECHK.TRANS64.TRYWAIT P0, [R6+URZ], R5 ;  /* 0x00000005060075a7 */ /* 0x000e62000800017f */
[----:B------:R-:W-:-:S05]  /*5d50*/  VIADD R0, R0, 0x1 ;  /* 0x0000000100007836 */ /* 0x000fca0000000000 */
[----:B------:R-:W-:-:S04]  /*5d60*/  ISETP.NE.AND P1, PT, R0, 0xa, PT ;  /* 0x0000000a0000780c */ /* 0x000fc80003f25270 */
[----:B------:R-:W-:Y:S02]  /*5d70*/  SEL R2, RZ, 0x1, P1 ;  /* 0x00000001ff027807 */ /* 0x000fe40000800000 */
[----:B------:R-:W-:Y:S02]  /*5d80*/  SEL R0, R0, RZ, P1 ;  /* 0x000000ff00007207 */ /* 0x000fe40000800000 */
[----:B------:R-:W-:Y:S01]  /*5d90*/  LOP3.LUT R2, R7, R2, RZ, 0x3c, !PT ;  /* 0x0000000207027212 */ /* 0x000fe200078e3cff */
[----:B-1----:R-:W-:Y:S06]  /*5da0*/  @!P0 BRA `(.L_x_108) ;  /* 0x0000000400408947 */ /* 0x002fec0003800000 */
.L_x_125:
[----:B------:R-:W-:Y:S01]  /*5db0*/  IMAD R3, R0, 0x8, R3 ;  /* 0x0000000800037824 */ /* 0x000fe200078e0203 */
[----:B------:R-:W-:-:S07]  /*5dc0*/  SHF.L.U32 R0, R2, 0x1f, RZ ;  /* 0x0000001f02007819 */ /* 0x000fce00000006ff */
.L_x_109:
[----:B--2---:R2:W3:Y:S02]  /*5dd0*/  SYNCS.PHASECHK.TRANS64.TRYWAIT P0, [R3+URZ], R0 ;  /* 0x00000000030075a7 */ /* 0x0044e4000800017f */
[----:B---3--:R-:W-:Y:S05]  /*5de0*/  @!P0 NANOSLEEP.SYNCS 0x989680 ;  /* 0x009896800000895d */ /* 0x008fea0003900000 */
[----:B------:R-:W3:Y:S02]  /*5df0*/  @!P0 SYNCS.PHASECHK.TRANS64 P0, [R3+URZ], R0 ;  /* 0x00000000030085a7 */ /* 0x000ee4000800007f */
[----:B---3--:R-:W-:Y:S05]  /*5e00*/  @!P0 BRA `(.L_x_109) ;  /* 0xfffffffc00f08947 */ /* 0x008fea000383ffff */
.L_x_98:
[----:B------:R-:W-:Y:S05]  /*5e10*/  BSYNC B0 ;  /* 0x0000000000007941 */ /* 0x000fea0003800000 */
.L_x_97:
[----:B------:R-:W-:Y:S05]  /*5e20*/  EXIT ;  /* 0x000000000000794d */ /* 0x000fea0003800000 */
.L_x_18:
[----:B---3--:R3:W4:Y:S02]  /*5e30*/  SYNCS.PHASECHK.TRANS64.TRYWAIT P1, [R3+URZ], R0 ;  /* 0x00000000030075a7 */ /* 0x008724000802017f */
[----:B----4-:R-:W-:Y:S05]  /*5e40*/  @!P1 NANOSLEEP.SYNCS 0x989680 ;  /* 0x009896800000995d */ /* 0x010fea0003900000 */
[----:B------:R-:W4:Y:S02]  /*5e50*/  @!P1 SYNCS.PHASECHK.TRANS64 P1, [R3+URZ], R0 ;  /* 0x00000000030095a7 */ /* 0x000f24000802007f */
[----:B----4-:R-:W-:Y:S05]  /*5e60*/  @!P1 BRA `(.L_x_18) ;  /* 0xfffffffc00f09947 */ /* 0x010fea000383ffff */
[----:B------:R-:W-:Y:S05]  /*5e70*/  BRA `(.L_x_17) ;  /* 0xffffffb400207947 */ /* 0x000fea000383ffff */
.L_x_23:
[----:B-1----:R-:W-:-:S04]  /*5e80*/  IMAD.U32 R4, RZ, RZ, UR9 ;  /* 0x00000009ff047e24 */ /* 0x002fc8000f8e00ff */
[----:B------:R1:W2:Y:S03]  /*5e90*/  SYNCS.PHASECHK.TRANS64.TRYWAIT P1, [R4+URZ], R3 ;  /* 0x00000003040075a7 */ /* 0x0002a6000802017f */
[----:B--2---:R-:W-:Y:S05]  /*5ea0*/  @!P1 NANOSLEEP.SYNCS 0x989680 ;  /* 0x009896800000995d */ /* 0x004fea0003900000 */
[----:B------:R-:W2:Y:S02]  /*5eb0*/  @!P1 SYNCS.PHASECHK.TRANS64 P1, [R4+URZ], R3 ;  /* 0x00000003040095a7 */ /* 0x000ea4000802007f */
[----:B--2---:R-:W-:Y:S05]  /*5ec0*/  @!P1 BRA `(.L_x_23) ;  /* 0xfffffffc00ec9947 */ /* 0x004fea000383ffff */
[----:B------:R-:W-:Y:S05]  /*5ed0*/  BRA `(.L_x_22) ;  /* 0xffffffb800c07947 */ /* 0x000fea000383ffff */
.L_x_84:
[----:B------:R-:W-:Y:S01]  /*5ee0*/  BSSY B1, `(.L_x_110) ;  /* 0x0000006000017945 */ /* 0x000fe20003800000 */
[----:B------:R-:W-:-:S07]  /*5ef0*/  IMAD.MOV.U32 R15, RZ, RZ, -0x1 ;  /* 0xffffffffff0f7424 */ /* 0x000fce00078e00ff */
[----:B------:R-:W-:Y:S05]  /*5f00*/  WARPSYNC.COLLECTIVE R15, `(.L_x_111) ;  /* 0x000000000f0c7348 */ /* 0x000fea0003c00000 */
[----:B------:R-:W-:Y:S02]  /*5f10*/  ELECT P6, UR62, PT ;  /* 0x00000000003e782f */ /* 0x000fe400038c0000 */
[----:B------:R-:W-:Y:S01]  /*5f20*/  MOV R14, UR62 ;  /* 0x0000003e000e7c02 */ /* 0x000fe20008000f00 */
[----:B------:R-:W-:Y:S10]  /*5f30*/  ENDCOLLECTIVE ;  /* 0x000000000000791b */ /* 0x000ff40003800000 */
.L_x_111:
[----:B------:R-:W-:Y:S05]  /*5f40*/  BSYNC B1 ;  /* 0x0000000000017941 */ /* 0x000fea0003800000 */
.L_x_110:
[----:B------:R-:W-:Y:S05]  /*5f50*/  BRA `(.L_x_112) ;  /* 0xffffffec00707947 */ /* 0x000fea000383ffff */
.L_x_87:
[----:B0-----:R0:W1:Y:S02]  /*5f60*/  SYNCS.PHASECHK.TRANS64.TRYWAIT P1, [R14+URZ+0x50], R7 ;  /* 0x000050070e0075a7 */ /* 0x001064000802017f */
[----:B-1----:R-:W-:Y:S05]  /*5f70*/  @!P1 NANOSLEEP.SYNCS 0x989680 ;  /* 0x009896800000995d */ /* 0x002fea0003900000 */
[----:B------:R-:W1:Y:S02]  /*5f80*/  @!P1 SYNCS.PHASECHK.TRANS64 P1, [R14+URZ+0x50], R7 ;  /* 0x000050070e0095a7 */ /* 0x000e64000802007f */
[----:B-1----:R-:W-:Y:S05]  /*5f90*/  @!P1 BRA `(.L_x_87) ;  /* 0xfffffffc00f09947 */ /* 0x002fea000383ffff */
[----:B------:R-:W-:Y:S05]  /*5fa0*/  BRA `(.L_x_113) ;  /* 0xffffffec00a47947 */ /* 0x000fea000383ffff */
.L_x_96:
[----:B------:R-:W-:Y:S01]  /*5fb0*/  BSSY B0, `(.L_x_114) ;  /* 0x0000006000007945 */ /* 0x000fe20003800000 */
[----:B------:R-:W-:-:S07]  /*5fc0*/  IMAD.MOV.U32 R15, RZ, RZ, -0x1 ;  /* 0xffffffffff0f7424 */ /* 0x000fce00078e00ff */
[----:B------:R-:W-:Y:S05]  /*5fd0*/  WARPSYNC.COLLECTIVE R15, `(.L_x_115) ;  /* 0x000000000f0c7348 */ /* 0x000fea0003c00000 */
[----:B------:R-:W-:Y:S02]  /*5fe0*/  ELECT P6, UR62, PT ;  /* 0x00000000003e782f */ /* 0x000fe400038c0000 */
[----:B------:R-:W-:Y:S01]  /*5ff0*/  MOV R14, UR62 ;  /* 0x0000003e000e7c02 */ /* 0x000fe20008000f00 */
[----:B------:R-:W-:Y:S10]  /*6000*/  ENDCOLLECTIVE ;  /* 0x000000000000791b */ /* 0x000ff40003800000 */
.L_x_115:
[----:B------:R-:W-:Y:S05]  /*6010*/  BSYNC B0 ;  /* 0x0000000000007941 */ /* 0x000fea0003800000 */
.L_x_114:
[----:B------:R-:W-:Y:S05]  /*6020*/  BRA `(.L_x_116) ;  /* 0xfffffff400f47947 */ /* 0x000fea000383ffff */
.L_x_100:
[----:B0-----:R0:W1:Y:S02]  /*6030*/  SYNCS.PHASECHK.TRANS64.TRYWAIT P0, [R7+URZ], R2 ;  /* 0x00000002070075a7 */ /* 0x001064000800017f */
[----:B-1----:R-:W-:Y:S05]  /*6040*/  @!P0 NANOSLEEP.SYNCS 0x989680 ;  /* 0x009896800000895d */ /* 0x002fea0003900000 */
[----:B------:R-:W1:Y:S02]  /*6050*/  @!P0 SYNCS.PHASECHK.TRANS64 P0, [R7+URZ], R2 ;  /* 0x00000002070085a7 */ /* 0x000e64000800007f */
[----:B-1----:R-:W-:Y:S05]  /*6060*/  @!P0 BRA `(.L_x_100) ;  /* 0xfffffffc00f08947 */ /* 0x002fea000383ffff */
[----:B------:R-:W-:Y:S05]  /*6070*/  BRA `(.L_x_117) ;  /* 0xfffffff800347947 */ /* 0x000fea000383ffff */
.L_x_101:
[----:B0-----:R0:W1:Y:S02]  /*6080*/  SYNCS.PHASECHK.TRANS64.TRYWAIT P0, [R9+URZ], R4 ;  /* 0x00000004090075a7 */ /* 0x001064000800017f */
[----:B-1----:R-:W-:Y:S05]  /*6090*/  @!P0 NANOSLEEP.SYNCS 0x989680 ;  /* 0x009896800000895d */ /* 0x002fea0003900000 */
[----:B------:R-:W1:Y:S02]  /*60a0*/  @!P0 SYNCS.PHASECHK.TRANS64 P0, [R9+URZ], R4 ;  /* 0x00000004090085a7 */ /* 0x000e64000800007f */
[----:B-1----:R-:W-:Y:S05]  /*60b0*/  @!P0 BRA `(.L_x_101) ;  /* 0xfffffffc00f08947 */ /* 0x002fea000383ffff */
[----:B------:R-:W-:Y:S05]  /*60c0*/  BRA `(.L_x_118) ;  /* 0xfffffff800447947 */ /* 0x000fea000383ffff */
.L_x_102:
[----:B0-----:R0:W1:Y:S02]  /*60d0*/  SYNCS.PHASECHK.TRANS64.TRYWAIT P0, [R6+URZ], R5 ;  /* 0x00000005060075a7 */ /* 0x001064000800017f */
[----:B-1----:R-:W-:Y:S05]  /*60e0*/  @!P0 NANOSLEEP.SYNCS 0x989680 ;  /* 0x009896800000895d */ /* 0x002fea0003900000 */
[----:B------:R-:W1:Y:S02]  /*60f0*/  @!P0 SYNCS.PHASECHK.TRANS64 P0, [R6+URZ], R5 ;  /* 0x00000005060085a7 */ /* 0x000e64000800007f */
[----:B-1----:R-:W-:Y:S05]  /*6100*/  @!P0 BRA `(.L_x_102) ;  /* 0xfffffffc00f08947 */ /* 0x002fea000383ffff */
[----:B------:R-:W-:Y:S05]  /*6110*/  BRA `(.L_x_119) ;  /* 0xfffffff800547947 */ /* 0x000fea000383ffff */
.L_x_103:
[----:B0-----:R0:W1:Y:S02]  /*6120*/  SYNCS.PHASECHK.TRANS64.TRYWAIT P0, [R9+URZ], R4 ;  /* 0x00000004090075a7 */ /* 0x001064000800017f */
[----:B-1----:R-:W-:Y:S05]  /*6130*/  @!P0 NANOSLEEP.SYNCS 0x989680 ;  /* 0x009896800000895d */ /* 0x002fea0003900000 */
[----:B------:R-:W1:Y:S02]  /*6140*/  @!P0 SYNCS.PHASECHK.TRANS64 P0, [R9+URZ], R4 ;  /* 0x00000004090085a7 */ /* 0x000e64000800007f */
[----:B-1----:R-:W-:Y:S05]  /*6150*/  @!P0 BRA `(.L_x_103) ;  /* 0xfffffffc00f08947 */ /* 0x002fea000383ffff */
[----:B------:R-:W-:Y:S05]  /*6160*/  BRA `(.L_x_120) ;  /* 0xfffffff800647947 */ /* 0x000fea000383ffff */
.L_x_104:
[----:B0-----:R0:W1:Y:S02]  /*6170*/  SYNCS.PHASECHK.TRANS64.TRYWAIT P0, [R6+URZ], R5 ;  /* 0x00000005060075a7 */ /* 0x001064000800017f */
[----:B-1----:R-:W-:Y:S05]  /*6180*/  @!P0 NANOSLEEP.SYNCS 0x989680 ;  /* 0x009896800000895d */ /* 0x002fea0003900000 */
[----:B------:R-:W1:Y:S02]  /*6190*/  @!P0 SYNCS.PHASECHK.TRANS64 P0, [R6+URZ], R5 ;  /* 0x00000005060085a7 */ /* 0x000e64000800007f */
[----:B-1----:R-:W-:Y:S05]  /*61a0*/  @!P0 BRA `(.L_x_104) ;  /* 0xfffffffc00f08947 */ /* 0x002fea000383ffff */
[----:B------:R-:W-:Y:S05]  /*61b0*/  BRA `(.L_x_121) ;  /* 0xfffffff800747947 */ /* 0x000fea000383ffff */
.L_x_105:
[----:B0-----:R0:W1:Y:S02]  /*61c0*/  SYNCS.PHASECHK.TRANS64.TRYWAIT P0, [R9+URZ], R4 ;  /* 0x00000004090075a7 */ /* 0x001064000800017f */
[----:B-1----:R-:W-:Y:S05]  /*61d0*/  @!P0 NANOSLEEP.SYNCS 0x989680 ;  /* 0x009896800000895d */ /* 0x002fea0003900000 */
[----:B------:R-:W1:Y:S02]  /*61e0*/  @!P0 SYNCS.PHASECHK.TRANS64 P0, [R9+URZ], R4 ;  /* 0x00000004090085a7 */ /* 0x000e64000800007f */
[----:B-1----:R-:W-:Y:S05]  /*61f0*/  @!P0 BRA `(.L_x_105) ;  /* 0xfffffffc00f08947 */ /* 0x002fea000383ffff */
[----:B------:R-:W-:Y:S05]  /*6200*/  BRA `(.L_x_122) ;  /* 0xfffffff800847947 */ /* 0x000fea000383ffff */
.L_x_106:
[----:B0-----:R0:W1:Y:S02]  /*6210*/  SYNCS.PHASECHK.TRANS64.TRYWAIT P0, [R6+URZ], R5 ;  /* 0x00000005060075a7 */ /* 0x001064000800017f */
[----:B-1----:R-:W-:Y:S05]  /*6220*/  @!P0 NANOSLEEP.SYNCS 0x989680 ;  /* 0x009896800000895d */ /* 0x002fea0003900000 */
[----:B------:R-:W1:Y:S02]  /*6230*/  @!P0 SYNCS.PHASECHK.TRANS64 P0, [R6+URZ], R5 ;  /* 0x00000005060085a7 */ /* 0x000e64000800007f */
[----:B-1----:R-:W-:Y:S05]  /*6240*/  @!P0 BRA `(.L_x_106) ;  /* 0xfffffffc00f08947 */ /* 0x002fea000383ffff */
[----:B------:R-:W-:Y:S05]  /*6250*/  BRA `(.L_x_123) ;  /* 0xfffffff800947947 */ /* 0x000fea000383ffff */
.L_x_107:
[----:B0-----:R0:W1:Y:S02]  /*6260*/  SYNCS.PHASECHK.TRANS64.TRYWAIT P0, [R9+URZ], R4 ;  /* 0x00000004090075a7 */ /* 0x001064000800017f */
[----:B-1----:R-:W-:Y:S05]  /*6270*/  @!P0 NANOSLEEP.SYNCS 0x989680 ;  /* 0x009896800000895d */ /* 0x002fea0003900000 */
[----:B------:R-:W1:Y:S02]  /*6280*/  @!P0 SYNCS.PHASECHK.TRANS64 P0, [R9+URZ], R4 ;  /* 0x00000004090085a7 */ /* 0x000e64000800007f */
[----:B-1----:R-:W-:Y:S05]  /*6290*/  @!P0 BRA `(.L_x_107) ;  /* 0xfffffffc00f08947 */ /* 0x002fea000383ffff */
[----:B------:R-:W-:Y:S05]  /*62a0*/  BRA `(.L_x_124) ;  /* 0xfffffff800a47947 */ /* 0x000fea000383ffff */
.L_x_108:
[----:B-1----:R1:W2:Y:S02]  /*62b0*/  SYNCS.PHASECHK.TRANS64.TRYWAIT P0, [R6+URZ], R5 ;  /* 0x00000005060075a7 */ /* 0x0022a4000800017f */
[----:B--2---:R-:W-:Y:S05]  /*62c0*/  @!P0 NANOSLEEP.SYNCS 0x989680 ;  /* 0x009896800000895d */ /* 0x004fea0003900000 */
[----:B------:R-:W2:Y:S02]  /*62d0*/  @!P0 SYNCS.PHASECHK.TRANS64 P0, [R6+URZ], R5 ;  /* 0x00000005060085a7 */ /* 0x000ea4000800007f */
[----:B--2---:R-:W-:Y:S05]  /*62e0*/  @!P0 BRA `(.L_x_108) ;  /* 0xfffffffc00f08947 */ /* 0x004fea000383ffff */
[----:B------:R-:W-:Y:S05]  /*62f0*/  BRA `(.L_x_125) ;  /* 0xfffffff800ac7947 */ /* 0x000fea000383ffff */
.L_x_126:
[----:B------:R-:W-:-:S00]  /*6300*/  BRA `(.L_x_126) ;  /* 0xfffffffc00fc7947 */ /* 0x000fc0000383ffff */
[----:B------:R-:W-:-:S00]  /*6310*/  NOP ;  /* 0x0000000000007918 */ /* 0x000fc00000000000 */
        /* <DEDUP_REMOVED lines=14> */
.L_x_127:


//--------------------- .nv.global.init           --------------------------
	.section	.nv.global.init,"aw",@progbits
.nv.global.init:
	.type		$str$22,@object
	.size		$str$22,($str$23 - $str$22)
$str$22:
        /*0000*/ 	.byte	0x6b, 0x5f, 0x74, 0x69, 0x6c, 0x65, 0x5f, 0x63, 0x6f, 0x75, 0x6e, 0x74, 0x20, 0x3e, 0x3d, 0x20
        /*0010*/ 	.byte	0x31, 0x00
	.type		$str$23,@object
	.size		$str$23,(__unnamed_1 - $str$23)
$str$23:
        /*0012*/ 	.byte	0x2f, 0x74, 0x6d, 0x70, 0x2f, 0x63, 0x75, 0x74, 0x6c, 0x61, 0x73, 0x73, 0x5f, 0x73, 0x77, 0x65
        /*0022*/ 	.byte	0x65, 0x70, 0x5f, 0x73, 0x72, 0x63, 0x2f, 0x69, 0x6e, 0x63, 0x6c, 0x75, 0x64, 0x65, 0x2f, 0x63
        /*0032*/ 	.byte	0x75, 0x74, 0x6c, 0x61, 0x73, 0x73, 0x2f, 0x67, 0x65, 0x6d, 0x6d, 0x2f, 0x63, 0x6f, 0x6c, 0x6c
        /*0042*/ 	.byte	0x65, 0x63, 0x74, 0x69, 0x76, 0x65, 0x2f, 0x73, 0x6d, 0x39, 0x30, 0x5f, 0x6d, 0x6d, 0x61, 0x5f
        /*0052*/ 	.byte	0x74, 0x6d, 0x61, 0x5f, 0x67, 0x6d, 0x6d, 0x61, 0x5f, 0x73, 0x73, 0x5f, 0x77, 0x61, 0x72, 0x70
        /*0062*/ 	.byte	0x73, 0x70, 0x65, 0x63, 0x69, 0x61, 0x6c, 0x69, 0x7a, 0x65, 0x64, 0x2e, 0x68, 0x70, 0x70, 0x00
	.type		__unnamed_1,@object
	.size		__unnamed_1,(.L_0 - __unnamed_1)
__unnamed_1:
        /*0072*/ 	.byte	0x76, 0x6f, 0x69, 0x64, 0x20, 0x63, 0x75, 0x74, 0x6c, 0x61, 0x73, 0x73, 0x3a, 0x3a, 0x67, 0x65
        /* <DEDUP_REMOVED lines=180> */
        /*0bc2*/ 	.byte	0x79, 0x5d, 0x00
.L_0:


//--------------------- .nv.shared._ZN7cutlass13device_kernelINS_4gemm6kernel13GemmUniversalIN4cute5tupleIJiiiiEEENS1_10collective13CollectiveMmaINS1_34MainloopSm90TmaGmmaWarpSpecializedILi10ENS5_IJNS4_1CILi1EEESB_SB_EEENS1_35KernelTmaWarpSpecializedCooperativeEEENS5_IJNSA_ILi128EEENSA_ILi48EEENSA_ILi64EEEEEENS_10bfloat16_tENS5_IJlSB_lEEESJ_SK_NS4_8TiledMMAINS4_8MMA_AtomIJNS4_4SM904GMMA27MMA_64x16x16_F32BF16BF16_SSILNSO_5MajorE0ELSQ_0ELNSO_7ScaleInE1ELSR_1EEEEEENS4_6LayoutINS5_IJNSA_ILi2EEESB_SB_EEENS5_IJSB_NSA_ILi0EEESX_EEEEENS5_IJNS4_10UnderscoreES10_S10_EEEEENS4_13SM90_TMA_LOADENS4_14ComposedLayoutINS4_7SwizzleILi3ELi4ELi3EEENS4_18smem_ptr_flag_bitsILi16EEENSU_INS5_IJNSA_ILi8EEESH_EEENS5_IJSH_SB_EEEEEEEvNS4_8identityES13_S1D_vS1E_EENS_8epilogue10collective6detail29Sm90TmaWarpSpecializedAdapterINS1H_15DefaultEpilogueISJ_SK_SK_NS1G_6thread17LinearCombinationISJ_Li1EffLNS1L_9ScaleType4KindE0ELNS_15FloatRoundStyleE2ESJ_EENS1_15EpilogueDefaultEEEEEvvEEEEvNT_6ParamsE --------------------------
	.section	.nv.shared._ZN7cutlass13device_kernelINS_4gemm6kernel13GemmUniversalIN4cute5tupleIJiiiiEEENS1_10collective13CollectiveMmaINS1_34MainloopSm90TmaGmmaWarpSpecializedILi10ENS5_IJNS4_1CILi1EEESB_SB_EEENS1_35KernelTmaWarpSpecializedCooperativeEEENS5_IJNSA_ILi128EEENSA_ILi48EEENSA_ILi64EEEEEENS_10bfloat16_tENS5_IJlSB_lEEESJ_SK_NS4_8TiledMMAINS4_8MMA_AtomIJNS4_4SM904GMMA27MMA_64x16x16_F32BF16BF16_SSILNSO_5MajorE0ELSQ_0ELNSO_7ScaleInE1ELSR_1EEEEEENS4_6LayoutINS5_IJNSA_ILi2EEESB_SB_EEENS5_IJSB_NSA_ILi0EEESX_EEEEENS5_IJNS4_10UnderscoreES10_S10_EEEEENS4_13SM90_TMA_LOADENS4_14ComposedLayoutINS4_7SwizzleILi3ELi4ELi3EEENS4_18smem_ptr_flag_bitsILi16EEENSU_INS5_IJNSA_ILi8EEESH_EEENS5_IJSH_SB_EEEEEEEvNS4_8identityES13_S1D_vS1E_EENS_8epilogue10collective6detail29Sm90TmaWarpSpecializedAdapterINS1H_15DefaultEpilogueISJ_SK_SK_NS1G_6thread17LinearCombinationISJ_Li1EffLNS1L_9ScaleType4KindE0ELNS_15FloatRoundStyleE2ESJ_EENS1_15EpilogueDefaultEEEEEvvEEEEvNT_6ParamsE,"aw",@nobits
	.sectionflags	@""
	.align	16
	.zero		1024


//--------------------- .nv.shared.reserved.0     --------------------------
	.section	.nv.shared.reserved.0,"aw",@nobits
	.weak		__nv_reservedSMEM_offset_0_alias
	.size		__nv_reservedSMEM_offset_0_alias, 0, 0
	.other		__nv_reservedSMEM_offset_0_alias,@"STO_CUDA_RESERVED_SHARED STV_DEFAULT"
__nv_reservedSMEM_offset_0_alias:
	.zero		0


//--------------------- .nv.global                --------------------------
	.section	.nv.global,"aw",@nobits
.nv.global:
	.type		_ZN39_INTERNAL_041553f0_4_k_cu_d3505706_75194cute1_E,@object
	.size		_ZN39_INTERNAL_041553f0_4_k_cu_d3505706_75194cute1_E,(_ZN39_INTERNAL_041553f0_4_k_cu_d3505706_75194cuda3std3__45__cpo6cbeginE - _ZN39_INTERNAL_041553f0_4_k_cu_d3505706_75194cute1_E)
_ZN39_INTERNAL_041553f0_4_k_cu_d3505706_75194cute1_E:
	.zero		1
	.type		_ZN39_INTERNAL_041553f0_4_k_cu_d3505706_75194cuda3std3__45__cpo6cbeginE,@object
	.size		_ZN39_INTERNAL_041553f0_4_k_cu_d3505706_75194cuda3std3__45__cpo6cbeginE,(_ZN39_INTERNAL_041553f0_4_k_cu_d3505706_75194cuda3std3__48in_placeE - _ZN39_INTERNAL_041553f0_4_k_cu_d3505706_75194cuda3std3__45__cpo6cbeginE)
_ZN39_INTERNAL_041553f0_4_k_cu_d3505706_75194cuda3std3__45__cpo6cbeginE:
	.zero		1
	.type		_ZN39_INTERNAL_041553f0_4_k_cu_d3505706_75194cuda3std3__48in_placeE,@object
	.size		_ZN39_INTERNAL_041553f0_4_k_cu_d3505706_75194cuda3std3__48in_placeE,(_ZN39_INTERNAL_041553f0_4_k_cu_d3505706_75194cuda3std6ranges3__45__cpo9iter_moveE - _ZN39_INTERNAL_041553f0_4_k_cu_d3505706_75194cuda3std3__48in_placeE)
_ZN39_INTERNAL_041553f0_4_k_cu_d3505706_75194cuda3std3__48in_placeE:
	.zero		1
	.type		_ZN39_INTERNAL_041553f0_4_k_cu_d3505706_75194cuda3std6ranges3__45__cpo9iter_moveE,@object
	.size		_ZN39_INTERNAL_041553f0_4_k_cu_d3505706_75194cuda3std6ranges3__45__cpo9iter_moveE,(_ZN39_INTERNAL_041553f0_4_k_cu_d3505706_75194cuda3std3__45__cpo5beginE - _ZN39_INTERNAL_041553f0_4_k_cu_d3505706_75194cuda3std6ranges3__45__cpo9iter_moveE)
_ZN39_INTERNAL_041553f0_4_k_cu_d3505706_75194cuda3std6ranges3__45__cpo9iter_moveE:
	.zero		1
	.type		_ZN39_INTERNAL_041553f0_4_k_cu_d3505706_75194cuda3std3__45__cpo5beginE,@object
	.size		_ZN39_INTERNAL_041553f0_4_k_cu_d3505706_75194cuda3std3__45__cpo5beginE,(_ZN39_INTERNAL_041553f0_4_k_cu_d3505706_75194cuda3std3__441_GLOBAL__N__041553f0_4_k_cu_d3505706_75196ignoreE - _ZN39_INTERNAL_041553f0_4_k_cu_d3505706_75194cuda3std3__45__cpo5beginE)
_ZN39_INTERNAL_041553f0_4_k_cu_d3505706_75194cuda3std3__45__cpo5beginE:
	.zero		1
	.type		_ZN39_INTERNAL_041553f0_4_k_cu_d3505706_75194cuda3std3__441_GLOBAL__N__041553f0_4_k_cu_d3505706_75196ignoreE,@object
	.size		_ZN39_INTERNAL_041553f0_4_k_cu_d3505706_75194cuda3std3__441_GLOBAL__N__041553f0_4_k_cu_d3505706_75196ignoreE,(_ZN39_INTERNAL_041553f0_4_k_cu_d3505706_75194cute7productE - _ZN39_INTERNAL_041553f0_4_k_cu_d3505706_75194cuda3std3__441_GLOBAL__N__041553f0_4_k_cu_d3505706_75196ignoreE)
_ZN39_INTERNAL_041553f0_4_k_cu_d3505706_75194cuda3std3__441_GLOBAL__N__041553f0_4_k_cu_d3505706_75196ignoreE:
	.zero		1
	.type		_ZN39_INTERNAL_041553f0_4_k_cu_d3505706_75194cute7productE,@object
	.size		_ZN39_INTERNAL_041553f0_4_k_cu_d3505706_75194cute7productE,(_ZN39_INTERNAL_041553f0_4_k_cu_d3505706_75194cuda3std3__45__cpo3endE - _ZN39_INTERNAL_041553f0_4_k_cu_d3505706_75194cute7productE)
_ZN39_INTERNAL_041553f0_4_k_cu_d3505706_75194cute7productE:
	.zero		1
	.type		_ZN39_INTERNAL_041553f0_4_k_cu_d3505706_75194cuda3std3__45__cpo3endE,@object
	.size		_ZN39_INTERNAL_041553f0_4_k_cu_d3505706_75194cuda3std3__45__cpo3endE,(_ZN39_INTERNAL_041553f0_4_k_cu_d3505706_75194cuda3std3__419piecewise_constructE - _ZN39_INTERNAL_041553f0_4_k_cu_d3505706_75194cuda3std3__45__cpo3endE)
_ZN39_INTERNAL_041553f0_4_k_cu_d3505706_75194cuda3std3__45__cpo3endE:
	.zero		1
	.type		_ZN39_INTERNAL_041553f0_4_k_cu_d3505706_75194cuda3std3__419piecewise_constructE,@object
	.size		_ZN39_INTERNAL_041553f0_4_k_cu_d3505706_75194cuda3std3__419piecewise_constructE,(_ZN39_INTERNAL_041553f0_4_k_cu_d3505706_75194cuda3std3__45__cpo4cendE - _ZN39_INTERNAL_041553f0_4_k_cu_d3505706_75194cuda3std3__419piecewise_constructE)
_ZN39_INTERNAL_041553f0_4_k_cu_d3505706_75194cuda3std3__419piecewise_constructE:
	.zero		1
	.type		_ZN39_INTERNAL_041553f0_4_k_cu_d3505706_75194cuda3std3__45__cpo4cendE,@object
	.size		_ZN39_INTERNAL_041553f0_4_k_cu_d3505706_75194cuda3std3__45__cpo4cendE,(_ZN39_INTERNAL_041553f0_4_k_cu_d3505706_75194cuda3std6ranges3__45__cpo4swapE - _ZN39_INTERNAL_041553f0_4_k_cu_d3505706_75194cuda3std3__45__cpo4cendE)
_ZN39_INTERNAL_041553f0_4_k_cu_d3505706_75194cuda3std3__45__cpo4cendE:
	.zero		1
	.type		_ZN39_INTERNAL_041553f0_4_k_cu_d3505706_75194cuda3std6ranges3__45__cpo4swapE,@object
	.size		_ZN39_INTERNAL_041553f0_4_k_cu_d3505706_75194cuda3std6ranges3__45__cpo4swapE,(.L_8 - _ZN39_INTERNAL_041553f0_4_k_cu_d3505706_75194cuda3std6ranges3__45__cpo4swapE)
_ZN39_INTERNAL_041553f0_4_k_cu_d3505706_75194cuda3std6ranges3__45__cpo4swapE:
	.zero		1
.L_8:


//--------------------- .nv.constant0._ZN7cutlass13device_kernelINS_4gemm6kernel13GemmUniversalIN4cute5tupleIJiiiiEEENS1_10collective13CollectiveMmaINS1_34MainloopSm90TmaGmmaWarpSpecializedILi10ENS5_IJNS4_1CILi1EEESB_SB_EEENS1_35KernelTmaWarpSpecializedCooperativeEEENS5_IJNSA_ILi128EEENSA_ILi48EEENSA_ILi64EEEEEENS_10bfloat16_tENS5_IJlSB_lEEESJ_SK_NS4_8TiledMMAINS4_8MMA_AtomIJNS4_4SM904GMMA27MMA_64x16x16_F32BF16BF16_SSILNSO_5MajorE0ELSQ_0ELNSO_7ScaleInE1ELSR_1EEEEEENS4_6LayoutINS5_IJNSA_ILi2EEESB_SB_EEENS5_IJSB_NSA_ILi0EEESX_EEEEENS5_IJNS4_10UnderscoreES10_S10_EEEEENS4_13SM90_TMA_LOADENS4_14ComposedLayoutINS4_7SwizzleILi3ELi4ELi3EEENS4_18smem_ptr_flag_bitsILi16EEENSU_INS5_IJNSA_ILi8EEESH_EEENS5_IJSH_SB_EEEEEEEvNS4_8identityES13_S1D_vS1E_EENS_8epilogue10collective6detail29Sm90TmaWarpSpecializedAdapterINS1H_15DefaultEpilogueISJ_SK_SK_NS1G_6thread17LinearCombinationISJ_Li1EffLNS1L_9ScaleType4KindE0ELNS_15FloatRoundStyleE2ESJ_EENS1_15EpilogueDefaultEEEEEvvEEEEvNT_6ParamsE --------------------------
	.section	.nv.constant0._ZN7cutlass13device_kernelINS_4gemm6kernel13GemmUniversalIN4cute5tupleIJiiiiEEENS1_10collective13CollectiveMmaINS1_34MainloopSm90TmaGmmaWarpSpecializedILi10ENS5_IJNS4_1CILi1EEESB_SB_EEENS1_35KernelTmaWarpSpecializedCooperativeEEENS5_IJNSA_ILi128EEENSA_ILi48EEENSA_ILi64EEEEEENS_10bfloat16_tENS5_IJlSB_lEEESJ_SK_NS4_8TiledMMAINS4_8MMA_AtomIJNS4_4SM904GMMA27MMA_64x16x16_F32BF16BF16_SSILNSO_5MajorE0ELSQ_0ELNSO_7ScaleInE1ELSR_1EEEEEENS4_6LayoutINS5_IJNSA_ILi2EEESB_SB_EEENS5_IJSB_NSA_ILi0EEESX_EEEEENS5_IJNS4_10UnderscoreES10_S10_EEEEENS4_13SM90_TMA_LOADENS4_14ComposedLayoutINS4_7SwizzleILi3ELi4ELi3EEENS4_18smem_ptr_flag_bitsILi16EEENSU_INS5_IJNSA_ILi8EEESH_EEENS5_IJSH_SB_EEEEEEEvNS4_8identityES13_S1D_vS1E_EENS_8epilogue10collective6detail29Sm90TmaWarpSpecializedAdapterINS1H_15DefaultEpilogueISJ_SK_SK_NS1G_6thread17LinearCombinationISJ_Li1EffLNS1L_9ScaleType4KindE0ELNS_15FloatRoundStyleE2ESJ_EENS1_15EpilogueDefaultEEEEEvvEEEEvNT_6ParamsE,"a",@progbits
	.sectionflags	@""
	.align	4
.nv.constant0._ZN7cutlass13device_kernelINS_4gemm6kernel13GemmUniversalIN4cute5tupleIJiiiiEEENS1_10collective13CollectiveMmaINS1_34MainloopSm90TmaGmmaWarpSpecializedILi10ENS5_IJNS4_1CILi1EEESB_SB_EEENS1_35KernelTmaWarpSpecializedCooperativeEEENS5_IJNSA_ILi128EEENSA_ILi48EEENSA_ILi64EEEEEENS_10bfloat16_tENS5_IJlSB_lEEESJ_SK_NS4_8TiledMMAINS4_8MMA_AtomIJNS4_4SM904GMMA27MMA_64x16x16_F32BF16BF16_SSILNSO_5MajorE0ELSQ_0ELNSO_7ScaleInE1ELSR_1EEEEEENS4_6LayoutINS5_IJNSA_ILi2EEESB_SB_EEENS5_IJSB_NSA_ILi0EEESX_EEEEENS5_IJNS4_10UnderscoreES10_S10_EEEEENS4_13SM90_TMA_LOADENS4_14ComposedLayoutINS4_7SwizzleILi3ELi4ELi3EEENS4_18smem_ptr_flag_bitsILi16EEENSU_INS5_IJNSA_ILi8EEESH_EEENS5_IJSH_SB_EEEEEEEvNS4_8identityES13_S1D_vS1E_EENS_8epilogue10collective6detail29Sm90TmaWarpSpecializedAdapterINS1H_15DefaultEpilogueISJ_SK_SK_NS1G_6thread17LinearCombinationISJ_Li1EffLNS1L_9ScaleType4KindE0ELNS_15FloatRoundStyleE2ESJ_EENS1_15EpilogueDefaultEEEEEvvEEEEvNT_6ParamsE:
	.zero		1664


//--------------------- SYMBOLS --------------------------

	.type		.nv.reservedSmem.offset0,@object
	.size		.nv.reservedSmem.offset0,0x4
	.type		__assertfail,@function
